def matmul_kernel(
    a_ptr,
    b_ptr,
    c_ptr,
    M,
    N,
    K,
    stride_am,
    stride_ak,
    stride_bk,
    stride_bn,
    stride_cm,
    stride_cn,
    BLOCK_M: tl.constexpr,
    BLOCK_N: tl.constexpr,
    BLOCK_K: tl.constexpr,
    GROUP_M: tl.constexpr,
):
    pid = tl.program_id(axis=0)
    num_pid_m = tl.cdiv(M, BLOCK_M)
    num_pid_n = tl.cdiv(N, BLOCK_N)
    num_pid_in_group = GROUP_M * num_pid_n
    group_id = pid // num_pid_in_group
    first_pid_m = group_id * GROUP_M
    group_size_m = min(num_pid_m - first_pid_m, GROUP_M)
    pid_m = first_pid_m + ((pid % num_pid_in_group) % group_size_m)
    pid_n = (pid % num_pid_in_group) // group_size_m

    offs_am = (pid_m * BLOCK_M + tl.arange(0, BLOCK_M)) % M
    offs_bn = (pid_n * BLOCK_N + tl.arange(0, BLOCK_N)) % N
    offs_k = tl.arange(0, BLOCK_K)
    a_ptrs = a_ptr + offs_am[:, None] * stride_am + offs_k[None, :] * stride_ak
    b_ptrs = b_ptr + offs_k[:, None] * stride_bk + offs_bn[None, :] * stride_bn

    acc = tl.zeros((BLOCK_M, BLOCK_N), dtype=tl.float32)
    for kk in range(0, tl.cdiv(K, BLOCK_K)):
        a = tl.load(a_ptrs, mask=offs_k[None, :] < K - kk * BLOCK_K, other=0.0)
        b = tl.load(b_ptrs, mask=offs_k[:, None] < K - kk * BLOCK_K, other=0.0)
        acc = tl.dot(a, b, acc)
        a_ptrs += BLOCK_K * stride_ak
        b_ptrs += BLOCK_K * stride_bk

    c = acc.to(c_ptr.dtype.element_ty)
    offs_cm = pid_m * BLOCK_M + tl.arange(0, BLOCK_M)
    offs_cn = pid_n * BLOCK_N + tl.arange(0, BLOCK_N)
    c_ptrs = c_ptr + offs_cm[:, None] * stride_cm + offs_cn[None, :] * stride_cn
    mask = (offs_cm[:, None] < M) & (offs_cn[None, :] < N)
    tl.store(c_ptrs, c, mask=mask)

# config = {"BLOCK_K": 64, "BLOCK_M": 32, "BLOCK_N": 128, "GROUP_M": 8, "arch": "sm_90", "dtype": "bf16", "num_ctas": 1, "num_stages": 2, "num_warps": 8}
# arch = sm_90


// ===== COMPILED SASS (sm_90a) =====

	.target	sm_90a

	.elftype	@"ET_EXEC"


//--------------------- .note.nv.tkinfo           --------------------------
	.section	.note.nv.tkinfo,"",@"SHT_NOTE"
	.sectionflags	@"SHF_NOTE_NV_TKINFO"
	.tkinfo
        /*0018*/ 	.word	0x00000002
        /*0030*/ 	.string	""
        /*0030*/ 	.string	"ptxas"
        /*0030*/ 	.string	"Cuda compilation tools, release 13.0, V13.0.88"
        /*0030*/ 	.string	"Build cuda_13.0.r13.0/compiler.36424714_0"
        /*0030*/ 	.string	"-v  -suppress-debug-info  -lineinfo  -arch sm_90a "



//--------------------- .note.nv.cuinfo           --------------------------
	.section	.note.nv.cuinfo,"",@"SHT_NOTE"
	.sectionflags	@"SHF_NOTE_NV_CUINFO"
        /*0018*/ 	.short	0x0002
        /*001a*/ 	.short	0x005a
        /*001c*/ 	.short	0x0082
	.zero		2


//--------------------- .nv.info                  --------------------------
	.section	.nv.info,"",@"SHT_CUDA_INFO"
	.align	4


	//----- nvinfo : EIATTR_REGCOUNT
	.align		4
        /*0000*/ 	.byte	0x04, 0x2f
        /*0002*/ 	.short	(.L_1 - .L_0)
	.align		4
.L_0:
        /*0004*/ 	.word	index@(matmul_kernel)
        /*0008*/ 	.word	0x000000a3


	//----- nvinfo : EIATTR_FRAME_SIZE
	.align		4
.L_1:
        /*000c*/ 	.byte	0x04, 0x11
        /*000e*/ 	.short	(.L_3 - .L_2)
	.align		4
.L_2:
        /*0010*/ 	.word	index@(matmul_kernel)
        /*0014*/ 	.word	0x00000000


	//----- nvinfo : EIATTR_MIN_STACK_SIZE
	.align		4
.L_3:
        /*0018*/ 	.byte	0x04, 0x12
        /*001a*/ 	.short	(.L_5 - .L_4)
	.align		4
.L_4:
        /*001c*/ 	.word	index@(matmul_kernel)
        /*0020*/ 	.word	0x00000000
.L_5:


//--------------------- .nv.compat                --------------------------
	.section	.nv.compat,"",@"SHT_CUDA_COMPAT_INFO"
	.align	4
        /*0000*/ 	.byte	0x02, 0x09, 0x01, 0x00, 0x02, 0x02, 0x01, 0x00, 0x02, 0x05, 0x05, 0x00, 0x03, 0x07, 0x01, 0x01
        /*0010*/ 	.byte	0x02, 0x03, 0x00, 0x00, 0x02, 0x06, 0x01, 0x00, 0x04, 0x0b, 0x08, 0x00, 0x00, 0x00, 0x00, 0x00
        /*0020*/ 	.byte	0x00, 0x00, 0x00, 0x00


//--------------------- .nv.info.matmul_kernel    --------------------------
	.section	.nv.info.matmul_kernel,"",@"SHT_CUDA_INFO"
	.sectionflags	@""
	.align	4


	//----- nvinfo : EIATTR_CUDA_API_VERSION
	.align		4
        /*0000*/ 	.byte	0x04, 0x37
        /*0002*/ 	.short	(.L_7 - .L_6)
.L_6:
        /*0004*/ 	.word	0x00000082


	//----- nvinfo : EIATTR_KPARAM_INFO
	.align		4
.L_7:
        /*0008*/ 	.byte	0x04, 0x17
        /*000a*/ 	.short	(.L_9 - .L_8)
.L_8:
        /*000c*/ 	.word	0x00000000
        /*0010*/ 	.short	0x000d
        /*0012*/ 	.short	0x0048
        /*0014*/ 	.byte	0x00, 0xf4, 0x21, 0x00


	//----- nvinfo : EIATTR_KPARAM_INFO
	.align		4
.L_9:
        /*0018*/ 	.byte	0x04, 0x17
        /*001a*/ 	.short	(.L_11 - .L_10)
.L_10:
        /*001c*/ 	.word	0x00000000
        /*0020*/ 	.short	0x000c
        /*0022*/ 	.short	0x0040
        /*0024*/ 	.byte	0x00, 0xf4, 0x21, 0x00


	//----- nvinfo : EIATTR_KPARAM_INFO
	.align		4
.L_11:
        /*0028*/ 	.byte	0x04, 0x17
        /*002a*/ 	.short	(.L_13 - .L_12)
.L_12:
        /*002c*/ 	.word	0x00000000
        /*0030*/ 	.short	0x000b
        /*0032*/ 	.short	0x0038
        /*0034*/ 	.byte	0x00, 0xf0, 0x11, 0x00


	//----- nvinfo : EIATTR_KPARAM_INFO
	.align		4
.L_13:
        /*0038*/ 	.byte	0x04, 0x17
        /*003a*/ 	.short	(.L_15 - .L_14)
.L_14:
        /*003c*/ 	.word	0x00000000
        /*0040*/ 	.short	0x000a
        /*0042*/ 	.short	0x0034
        /*0044*/ 	.byte	0x00, 0xf0, 0x11, 0x00


	//----- nvinfo : EIATTR_KPARAM_INFO
	.align		4
.L_15:
        /*0048*/ 	.byte	0x04, 0x17
        /*004a*/ 	.short	(.L_17 - .L_16)
.L_16:
        /*004c*/ 	.word	0x00000000
        /*0050*/ 	.short	0x0009
        /*0052*/ 	.short	0x0030
        /*0054*/ 	.byte	0x00, 0xf0, 0x11, 0x00


	//----- nvinfo : EIATTR_KPARAM_INFO
	.align		4
.L_17:
        /*0058*/ 	.byte	0x04, 0x17
        /*005a*/ 	.short	(.L_19 - .L_18)
.L_18:
        /*005c*/ 	.word	0x00000000
        /*0060*/ 	.short	0x0008
        /*0062*/ 	.short	0x002c
        /*0064*/ 	.byte	0x00, 0xf0, 0x11, 0x00


	//----- nvinfo : EIATTR_KPARAM_INFO
	.align		4
.L_19:
        /*0068*/ 	.byte	0x04, 0x17
        /*006a*/ 	.short	(.L_21 - .L_20)
.L_20:
        /*006c*/ 	.word	0x00000000
        /*0070*/ 	.short	0x0007
        /*0072*/ 	.short	0x0028
        /*0074*/ 	.byte	0x00, 0xf0, 0x11, 0x00


	//----- nvinfo : EIATTR_KPARAM_INFO
	.align		4
.L_21:
        /*0078*/ 	.byte	0x04, 0x17
        /*007a*/ 	.short	(.L_23 - .L_22)
.L_22:
        /*007c*/ 	.word	0x00000000
        /*0080*/ 	.short	0x0006
        /*0082*/ 	.short	0x0024
        /*0084*/ 	.byte	0x00, 0xf0, 0x11, 0x00


	//----- nvinfo : EIATTR_KPARAM_INFO
	.align		4
.L_23:
        /*0088*/ 	.byte	0x04, 0x17
        /*008a*/ 	.short	(.L_25 - .L_24)
.L_24:
        /*008c*/ 	.word	0x00000000
        /*0090*/ 	.short	0x0005
        /*0092*/ 	.short	0x0020
        /*0094*/ 	.byte	0x00, 0xf0, 0x11, 0x00


	//----- nvinfo : EIATTR_KPARAM_INFO
	.align		4
.L_25:
        /*0098*/ 	.byte	0x04, 0x17
        /*009a*/ 	.short	(.L_27 - .L_26)
.L_26:
        /*009c*/ 	.word	0x00000000
        /*00a0*/ 	.short	0x0004
        /*00a2*/ 	.short	0x001c
        /*00a4*/ 	.byte	0x00, 0xf0, 0x11, 0x00


	//----- nvinfo : EIATTR_KPARAM_INFO
	.align		4
.L_27:
        /*00a8*/ 	.byte	0x04, 0x17
        /*00aa*/ 	.short	(.L_29 - .L_28)
.L_28:
        /*00ac*/ 	.word	0x00000000
        /*00b0*/ 	.short	0x0003
        /*00b2*/ 	.short	0x0018
        /*00b4*/ 	.byte	0x00, 0xf0, 0x11, 0x00


	//----- nvinfo : EIATTR_KPARAM_INFO
	.align		4
.L_29:
        /*00b8*/ 	.byte	0x04, 0x17
        /*00ba*/ 	.short	(.L_31 - .L_30)
.L_30:
        /*00bc*/ 	.word	0x00000000
        /*00c0*/ 	.short	0x0002
        /*00c2*/ 	.short	0x0010
        /*00c4*/ 	.byte	0x00, 0xf4, 0x21, 0x00


	//----- nvinfo : EIATTR_KPARAM_INFO
	.align		4
.L_31:
        /*00c8*/ 	.byte	0x04, 0x17
        /*00ca*/ 	.short	(.L_33 - .L_32)
.L_32:
        /*00cc*/ 	.word	0x00000000
        /*00d0*/ 	.short	0x0001
        /*00d2*/ 	.short	0x0008
        /*00d4*/ 	.byte	0x00, 0xf4, 0x21, 0x00


	//----- nvinfo : EIATTR_KPARAM_INFO
	.align		4
.L_33:
        /*00d8*/ 	.byte	0x04, 0x17
        /*00da*/ 	.short	(.L_35 - .L_34)
.L_34:
        /*00dc*/ 	.word	0x00000000
        /*00e0*/ 	.short	0x0000
        /*00e2*/ 	.short	0x0000
        /*00e4*/ 	.byte	0x00, 0xf4, 0x21, 0x00


	//----- nvinfo : EIATTR_SPARSE_MMA_MASK
	.align		4
.L_35:
        /*00e8*/ 	.byte	0x03, 0x50
        /*00ea*/ 	.short	0x0000


	//----- nvinfo : EIATTR_MAXREG_COUNT
	.align		4
        /*00ec*/ 	.byte	0x03, 0x1b
        /*00ee*/ 	.short	0x00ff


	//----- nvinfo : EIATTR_NUM_BARRIERS
	.align		4
        /*00f0*/ 	.byte	0x02, 0x4c
        /*00f2*/ 	.byte	0x01
	.zero		1


	//----- nvinfo : EIATTR_MERCURY_ISA_VERSION
	.align		4
        /*00f4*/ 	.byte	0x03, 0x5f
        /*00f6*/ 	.short	0x0101


	//----- nvinfo : EIATTR_EXIT_INSTR_OFFSETS
	.align		4
        /*00f8*/ 	.byte	0x04, 0x1c
        /*00fa*/ 	.short	(.L_37 - .L_36)


	//   ....[0]....
.L_36:
        /*00fc*/ 	.word	0x00004320


	//   ....[1]....
        /*0100*/ 	.word	0x00004350


	//----- nvinfo : EIATTR_REQNTID
	.align		4
.L_37:
        /*0104*/ 	.byte	0x04, 0x10
        /*0106*/ 	.short	(.L_39 - .L_38)
.L_38:
        /*0108*/ 	.word	0x00000100
        /*010c*/ 	.word	0x00000001
        /*0110*/ 	.word	0x00000001


	//----- nvinfo : EIATTR_CBANK_PARAM_SIZE
	.align		4
.L_39:
        /*0114*/ 	.byte	0x03, 0x19
        /*0116*/ 	.short	0x0050


	//----- nvinfo : EIATTR_PARAM_CBANK
	.align		4
        /*0118*/ 	.byte	0x04, 0x0a
        /*011a*/ 	.short	(.L_41 - .L_40)
	.align		4
.L_40:
        /*011c*/ 	.word	index@(.nv.constant0.matmul_kernel)
        /*0120*/ 	.short	0x0210
        /*0122*/ 	.short	0x0050


	//----- nvinfo : EIATTR_SW_WAR
	.align		4
.L_41:
        /*0124*/ 	.byte	0x04, 0x36
        /*0126*/ 	.short	(.L_43 - .L_42)
.L_42:
        /*0128*/ 	.word	0x00000008
.L_43:


//--------------------- .nv.callgraph             --------------------------
	.section	.nv.callgraph,"",@"SHT_CUDA_CALLGRAPH"
	.align	4
	.sectionentsize	8
	.align		4
        /*0000*/ 	.word	0x00000000
	.align		4
        /*0004*/ 	.word	0xffffffff
	.align		4
        /*0008*/ 	.word	0x00000000
	.align		4
        /*000c*/ 	.word	0xfffffffe
	.align		4
        /*0010*/ 	.word	0x00000000
	.align		4
        /*0014*/ 	.word	0xfffffffd
	.align		4
        /*0018*/ 	.word	0x00000000
	.align		4
        /*001c*/ 	.word	0xfffffffc


//--------------------- .text.matmul_kernel       --------------------------
	.section	.text.matmul_kernel,"ax",@progbits
	.align	128
        .global         matmul_kernel
        .type           matmul_kernel,@function
        .size           matmul_kernel,(.L_x_4 - matmul_kernel)
        .other          matmul_kernel,@"STO_CUDA_ENTRY STV_DEFAULT"
matmul_kernel:
.text.matmul_kernel:
[----:B------:R-:W-:Y:S08]  /*0000*/  LDC R1, c[0x0][0x28] ;  /* 0x00000a00ff017b82 */ /* 0x000ff00000000800 */
[----:B------:R-:W0:Y:S01]  /*0010*/  LDC.64 R48, c[0x0][0x228] ;  /* 0x00008a00ff307b82 */ /* 0x000e220000000a00 */
[----:B------:R-:W1:Y:S01]  /*0020*/  S2R R5, SR_CTAID.X ;  /* 0x0000000000057919 */ /* 0x000e620000002500 */
[----:B------:R-:W-:Y:S01]  /*0030*/  UMOV UR4, 0x400 ;  /* 0x0000040000047882 */ /* 0x000fe20000000000 */
[----:B------:R-:W-:Y:S01]  /*0040*/  ULDC.64 UR6, c[0x0][0x208] ;  /* 0x0000820000067ab9 */ /* 0x000fe20000000a00 */
[----:B------:R-:W2:Y:S04]  /*0050*/  S2R R104, SR_TID.X ;  /* 0x0000000000687919 */ /* 0x000ea80000002100 */
[----:B------:R-:W3:Y:S01]  /*0060*/  S2UR UR5, SR_CgaCtaId ;  /* 0x00000000000579c3 */ /* 0x000ee20000008800 */
[----:B0-----:R-:W-:-:S05]  /*0070*/  VIADD R0, R49, 0x7f ;  /* 0x0000007f31007836 */ /* 0x001fca0000000000 */
[----:B------:R-:W-:Y:S01]  /*0080*/  SHF.R.S32.HI R3, RZ, 0x1f, R0 ;  /* 0x0000001fff037819 */ /* 0x000fe20000011400 */
[----:B---3--:R-:W-:-:S03]  /*0090*/  ULEA UR4, UR5, UR4, 0x18 ;  /* 0x0000000405047291 */ /* 0x008fc6000f8ec03f */
[----:B------:R-:W-:Y:S02]  /*00a0*/  LEA.HI R3, R3, R0, RZ, 0x7 ;  /* 0x0000000003037211 */ /* 0x000fe400078f38ff */
[----:B-1----:R-:W-:Y:S01]  /*00b0*/  IABS R8, R5 ;  /* 0x0000000500087213 */ /* 0x002fe20000000000 */
[----:B------:R-:W-:Y:S01]  /*00c0*/  ULDC UR5, c[0x0][0x230] ;  /* 0x00008c0000057ab9 */ /* 0x000fe20000000800 */
[----:B------:R-:W-:Y:S02]  /*00d0*/  SHF.R.S32.HI R3, RZ, 0x7, R3 ;  /* 0x00000007ff037819 */ /* 0x000fe40000011403 */
[----:B--2---:R-:W-:Y:S02]  /*00e0*/  SHF.R.U32.HI R101, RZ, 0x5, R104 ;  /* 0x00000005ff657819 */ /* 0x004fe40000011668 */
[----:B------:R-:W-:Y:S01]  /*00f0*/  LOP3.LUT R103, R104, 0x1f, RZ, 0xc0, !PT ;  /* 0x0000001f68677812 */ /* 0x000fe200078ec0ff */
[----:B------:R-:W-:Y:S01]  /*0100*/  IMAD.SHL.U32 R4, R3, 0x8, RZ ;  /* 0x0000000803047824 */ /* 0x000fe200078e00ff */
[----:B------:R-:W-:-:S02]  /*0110*/  SGXT.U32 R101, R101, 0x3 ;  /* 0x000000036565781a */ /* 0x000fc40000000000 */
[C---:B------:R-:W-:Y:S02]  /*0120*/  LOP3.LUT R102, R104.reuse, 0xc0, RZ, 0xc0, !PT ;  /* 0x000000c068667812 */ /* 0x040fe400078ec0ff */
[-C--:B------:R-:W-:Y:S02]  /*0130*/  IABS R7, R4.reuse ;  /* 0x0000000400077213 */ /* 0x080fe40000000000 */
[----:B------:R-:W-:Y:S02]  /*0140*/  IABS R10, R4 ;  /* 0x00000004000a7213 */ /* 0x000fe40000000000 */
[----:B------:R-:W0:Y:S01]  /*0150*/  I2F.RP R0, R7 ;  /* 0x0000000700007306 */ /* 0x000e220000209400 */
[----:B------:R-:W-:Y:S02]  /*0160*/  LOP3.LUT R100, R104, 0xe0, RZ, 0xc0, !PT ;  /* 0x000000e068647812 */ /* 0x000fe400078ec0ff */
[C---:B------:R-:W-:Y:S02]  /*0170*/  LOP3.LUT R129, R101.reuse, 0x8, RZ, 0xfc, !PT ;  /* 0x0000000865817812 */ /* 0x040fe400078efcff */
[----:B------:R-:W-:-:S02]  /*0180*/  LOP3.LUT R125, R101, 0x10, RZ, 0xfc, !PT ;  /* 0x00000010657d7812 */ /* 0x000fc400078efcff */
[C---:B------:R-:W-:Y:S02]  /*0190*/  LOP3.LUT R121, R101.reuse, 0x18, RZ, 0xfc, !PT ;  /* 0x0000001865797812 */ /* 0x040fe400078efcff */
[C---:B------:R-:W-:Y:S02]  /*01a0*/  LOP3.LUT R117, R101.reuse, 0x20, RZ, 0xfc, !PT ;  /* 0x0000002065757812 */ /* 0x040fe400078efcff */
[C---:B------:R-:W-:Y:S02]  /*01b0*/  LOP3.LUT R115, R101.reuse, 0x28, RZ, 0xfc, !PT ;  /* 0x0000002865737812 */ /* 0x040fe400078efcff */
[C---:B------:R-:W-:Y:S01]  /*01c0*/  LOP3.LUT R113, R101.reuse, 0x30, RZ, 0xfc, !PT ;  /* 0x0000003065717812 */ /* 0x040fe200078efcff */
[----:B0-----:R-:W0:Y:S01]  /*01d0*/  MUFU.RCP R0, R0 ;  /* 0x0000000000007308 */ /* 0x001e220000001000 */
[----:B------:R-:W-:Y:S01]  /*01e0*/  LOP3.LUT R109, R101, 0x38, RZ, 0xfc, !PT ;  /* 0x00000038656d7812 */ /* 0x000fe200078efcff */
[----:B0-----:R-:W-:Y:S02]  /*01f0*/  VIADD R2, R0, 0xffffffe ;  /* 0x0ffffffe00027836 */ /* 0x001fe40000000000 */
[----:B------:R-:W-:-:S04]  /*0200*/  IMAD.MOV R0, RZ, RZ, -R10 ;  /* 0x000000ffff007224 */ /* 0x000fc800078e0a0a */
[----:B------:R0:W1:Y:S02]  /*0210*/  F2I.FTZ.U32.TRUNC.NTZ R3, R2 ;  /* 0x0000000200037305 */ /* 0x000064000021f000 */
[----:B0-----:R-:W-:Y:S02]  /*0220*/  IMAD.MOV.U32 R2, RZ, RZ, RZ ;  /* 0x000000ffff027224 */ /* 0x001fe400078e00ff */
[----:B-1----:R-:W-:-:S04]  /*0230*/  IMAD.MOV R6, RZ, RZ, -R3 ;  /* 0x000000ffff067224 */ /* 0x002fc800078e0a03 */
[----:B------:R-:W-:Y:S02]  /*0240*/  IMAD R9, R6, R7, RZ ;  /* 0x0000000706097224 */ /* 0x000fe400078e02ff */
[----:B------:R-:W-:Y:S02]  /*0250*/  IMAD.MOV.U32 R6, RZ, RZ, R8 ;  /* 0x000000ffff067224 */ /* 0x000fe400078e0008 */
[----:B------:R-:W-:-:S06]  /*0260*/  IMAD.HI.U32 R3, R3, R9, R2 ;  /* 0x0000000903037227 */ /* 0x000fcc00078e0002 */
[----:B------:R-:W-:-:S04]  /*0270*/  IMAD.HI.U32 R3, R3, R6, RZ ;  /* 0x0000000603037227 */ /* 0x000fc800078e00ff */
[----:B------:R-:W-:-:S05]  /*0280*/  IMAD R0, R3, R0, R6 ;  /* 0x0000000003007224 */ /* 0x000fca00078e0206 */
[----:B------:R-:W-:-:S13]  /*0290*/  ISETP.GT.U32.AND P1, PT, R7, R0, PT ;  /* 0x000000000700720c */ /* 0x000fda0003f24070 */
[----:B------:R-:W-:Y:S02]  /*02a0*/  @!P1 IMAD.IADD R0, R0, 0x1, -R7 ;  /* 0x0000000100009824 */ /* 0x000fe400078e0a07 */
[----:B------:R-:W-:Y:S01]  /*02b0*/  @!P1 VIADD R3, R3, 0x1 ;  /* 0x0000000103039836 */ /* 0x000fe20000000000 */
[----:B------:R-:W-:Y:S02]  /*02c0*/  ISETP.NE.AND P1, PT, R4, RZ, PT ;  /* 0x000000ff0400720c */ /* 0x000fe40003f25270 */
[----:B------:R-:W-:Y:S02]  /*02d0*/  ISETP.GE.U32.AND P0, PT, R0, R7, PT ;  /* 0x000000070000720c */ /* 0x000fe40003f06070 */
[----:B------:R-:W-:-:S04]  /*02e0*/  LOP3.LUT R0, R5, R4, RZ, 0x3c, !PT ;  /* 0x0000000405007212 */ /* 0x000fc800078e3cff */
[----:B------:R-:W-:Y:S01]  /*02f0*/  ISETP.GE.AND P2, PT, R0, RZ, PT ;  /* 0x000000ff0000720c */ /* 0x000fe20003f46270 */
[----:B------:R-:W-:-:S06]  /*0300*/  VIADD R0, R48, 0x1f ;  /* 0x0000001f30007836 */ /* 0x000fcc0000000000 */
[----:B------:R-:W-:-:S04]  /*0310*/  @P0 VIADD R3, R3, 0x1 ;  /* 0x0000000103030836 */ /* 0x000fc80000000000 */
[----:B------:R-:W-:Y:S01]  /*0320*/  IMAD.MOV.U32 R2, RZ, RZ, R3 ;  /* 0x000000ffff027224 */ /* 0x000fe200078e0003 */
[----:B------:R-:W-:-:S03]  /*0330*/  SHF.R.S32.HI R3, RZ, 0x1f, R0 ;  /* 0x0000001fff037819 */ /* 0x000fc60000011400 */
[----:B------:R-:W-:Y:S01]  /*0340*/  @!P2 IMAD.MOV R2, RZ, RZ, -R2 ;  /* 0x000000ffff02a224 */ /* 0x000fe200078e0a02 */
[----:B------:R-:W-:Y:S02]  /*0350*/  @!P1 LOP3.LUT R2, RZ, R4, RZ, 0x33, !PT ;  /* 0x00000004ff029212 */ /* 0x000fe400078e33ff */
[----:B------:R-:W-:-:S03]  /*0360*/  LEA.HI R3, R3, R0, RZ, 0x5 ;  /* 0x0000000003037211 */ /* 0x000fc600078f28ff */
[----:B------:R-:W-:Y:S02]  /*0370*/  IMAD.SHL.U32 R6, R2, 0x8, RZ ;  /* 0x0000000802067824 */ /* 0x000fe400078e00ff */
[----:B------:R-:W-:-:S03]  /*0380*/  IMAD.MOV R2, RZ, RZ, -R2 ;  /* 0x000000ffff027224 */ /* 0x000fc600078e0a02 */
[----:B------:R-:W-:Y:S01]  /*0390*/  LEA.HI.SX32 R3, R3, -R6, 0x1b ;  /* 0x8000000603037211 */ /* 0x000fe200078fdaff */
[----:B------:R-:W-:-:S03]  /*03a0*/  IMAD R4, R4, R2, R5 ;  /* 0x0000000204047224 */ /* 0x000fc600078e0205 */
[----:B------:R-:W-:Y:S02]  /*03b0*/  VIMNMX R11, R3, 0x8, PT ;  /* 0x00000008030b7848 */ /* 0x000fe40003fe0100 */
[----:B------:R-:W-:Y:S02]  /*03c0*/  IABS R9, R4 ;  /* 0x0000000400097213 */ /* 0x000fe40000000000 */
[----:B------:R-:W-:-:S04]  /*03d0*/  IABS R7, R11 ;  /* 0x0000000b00077213 */ /* 0x000fc80000000000 */
[----:B------:R-:W0:Y:S08]  /*03e0*/  I2F.RP R0, R7 ;  /* 0x0000000700007306 */ /* 0x000e300000209400 */
[----:B0-----:R-:W0:Y:S02]  /*03f0*/  MUFU.RCP R0, R0 ;  /* 0x0000000000007308 */ /* 0x001e240000001000 */
[----:B0-----:R-:W-:-:S06]  /*0400*/  VIADD R3, R0, 0xffffffe ;  /* 0x0ffffffe00037836 */ /* 0x001fcc0000000000 */
[----:B------:R-:W0:Y:S02]  /*0410*/  F2I.FTZ.U32.TRUNC.NTZ R3, R3 ;  /* 0x0000000300037305 */ /* 0x000e24000021f000 */
[----:B0-----:R-:W-:-:S04]  /*0420*/  IMAD.MOV R8, RZ, RZ, -R3 ;  /* 0x000000ffff087224 */ /* 0x001fc800078e0a03 */
[----:B------:R-:W-:Y:S01]  /*0430*/  IMAD.MOV.U32 R2, RZ, RZ, R8 ;  /* 0x000000ffff027224 */ /* 0x000fe200078e0008 */
[----:B------:R-:W-:-:S03]  /*0440*/  IABS R8, R11 ;  /* 0x0000000b00087213 */ /* 0x000fc60000000000 */
[----:B------:R-:W-:Y:S02]  /*0450*/  IMAD R5, R2, R7, RZ ;  /* 0x0000000702057224 */ /* 0x000fe400078e02ff */
[----:B------:R-:W-:Y:S02]  /*0460*/  IMAD.MOV.U32 R2, RZ, RZ, RZ ;  /* 0x000000ffff027224 */ /* 0x000fe400078e00ff */
[----:B------:R-:W-:Y:S02]  /*0470*/  IMAD.MOV R0, RZ, RZ, -R8 ;  /* 0x000000ffff007224 */ /* 0x000fe400078e0a08 */
[----:B------:R-:W-:Y:S02]  /*0480*/  IMAD.HI.U32 R2, R3, R5, R2 ;  /* 0x0000000503027227 */ /* 0x000fe400078e0002 */
[----:B------:R-:W0:Y:S04]  /*0490*/  LDC R3, c[0x0][0x230] ;  /* 0x00008c00ff037b82 */ /* 0x000e280000000800 */
[----:B------:R-:W-:-:S04]  /*04a0*/  IMAD.HI.U32 R2, R2, R9, RZ ;  /* 0x0000000902027227 */ /* 0x000fc800078e00ff */
[----:B------:R-:W-:-:S05]  /*04b0*/  IMAD R0, R2, R0, R9 ;  /* 0x0000000002007224 */ /* 0x000fca00078e0209 */
[----:B------:R-:W-:Y:S01]  /*04c0*/  ISETP.GT.U32.AND P1, PT, R7, R0, PT ;  /* 0x000000000700720c */ /* 0x000fe20003f24070 */
[----:B0-----:R-:W-:-:S12]  /*04d0*/  VIADD R3, R3, 0x3f ;  /* 0x0000003f03037836 */ /* 0x001fd80000000000 */
[----:B------:R-:W-:Y:S02]  /*04e0*/  @!P1 IMAD.IADD R0, R0, 0x1, -R7 ;  /* 0x0000000100009824 */ /* 0x000fe400078e0a07 */
[----:B------:R-:W-:Y:S01]  /*04f0*/  @!P1 VIADD R2, R2, 0x1 ;  /* 0x0000000102029836 */ /* 0x000fe20000000000 */
[----:B------:R-:W-:Y:S02]  /*0500*/  ISETP.NE.AND P1, PT, R11, RZ, PT ;  /* 0x000000ff0b00720c */ /* 0x000fe40003f25270 */
[----:B------:R-:W-:Y:S02]  /*0510*/  ISETP.GE.U32.AND P0, PT, R0, R7, PT ;  /* 0x000000070000720c */ /* 0x000fe40003f06070 */
[----:B------:R-:W-:-:S04]  /*0520*/  LOP3.LUT R0, R4, R11, RZ, 0x3c, !PT ;  /* 0x0000000b04007212 */ /* 0x000fc800078e3cff */
[----:B------:R-:W-:-:S07]  /*0530*/  ISETP.GE.AND P2, PT, R0, RZ, PT ;  /* 0x000000ff0000720c */ /* 0x000fce0003f46270 */
[----:B------:R-:W-:Y:S01]  /*0540*/  @P0 VIADD R2, R2, 0x1 ;  /* 0x0000000102020836 */ /* 0x000fe20000000000 */
[----:B------:R-:W-:-:S05]  /*0550*/  ISETP.GT.AND P0, PT, R3, 0x3f, PT ;  /* 0x0000003f0300780c */ /* 0x000fca0003f04270 */
[----:B------:R-:W-:Y:S01]  /*0560*/  @!P2 IMAD.MOV R2, RZ, RZ, -R2 ;  /* 0x000000ffff02a224 */ /* 0x000fe200078e0a02 */
[----:B------:R-:W-:-:S05]  /*0570*/  @!P1 LOP3.LUT R2, RZ, R11, RZ, 0x33, !PT ;  /* 0x0000000bff029212 */ /* 0x000fca00078e33ff */
[----:B------:R-:W-:Y:S02]  /*0580*/  IMAD.MOV R0, RZ, RZ, -R2 ;  /* 0x000000ffff007224 */ /* 0x000fe400078e0a02 */
[----:B------:R-:W-:Y:S02]  /*0590*/  IMAD.SHL.U32 R106, R2, 0x80, RZ ;  /* 0x00000080026a7824 */ /* 0x000fe400078e00ff */
[----:B------:R-:W-:-:S04]  /*05a0*/  IMAD R0, R11, R0, R4 ;  /* 0x000000000b007224 */ /* 0x000fc800078e0204 */
[----:B------:R-:W-:-:S04]  /*05b0*/  IMAD.IADD R0, R6, 0x1, R0 ;  /* 0x0000000106007824 */ /* 0x000fc800078e0200 */
[----:B------:R-:W-:Y:S01]  /*05c0*/  IMAD R103, R0, 0x20, R103 ;  /* 0x0000002000677824 */ /* 0x000fe200078e0267 */
[----:B------:R-:W-:Y:S01]  /*05d0*/  LOP3.LUT R0, R104, 0x3f, RZ, 0xc0, !PT ;  /* 0x0000003f68007812 */ /* 0x000fe200078ec0ff */
[----:B------:R-:W-:Y:S06]  /*05e0*/  @P0 BRA `(.L_x_0) ;  /* 0x0000000000180947 */ /* 0x000fec0003800000 */
[----:B------:R-:W-:Y:S01]  /*05f0*/  IMAD.SHL.U32 R105, R104, 0x20, RZ ;  /* 0x0000002068697824 */ /* 0x000fe200078e00ff */
[----:B------:R-:W-:Y:S02]  /*0600*/  CS2R R20, SRZ ;  /* 0x0000000000147805 */ /* 0x000fe4000001ff00 */
[----:B------:R-:W-:Y:S02]  /*0610*/  CS2R R22, SRZ ;  /* 0x0000000000167805 */ /* 0x000fe4000001ff00 */
[----:B------:R-:W-:Y:S02]  /*0620*/  CS2R R24, SRZ ;  /* 0x0000000000187805 */ /* 0x000fe4000001ff00 */
[----:B------:R-:W-:Y:S01]  /*0630*/  CS2R R26, SRZ ;  /* 0x00000000001a7805 */ /* 0x000fe2000001ff00 */
[----:B------:R-:W-:Y:S06]  /*0640*/  BRA `(.L_x_1) ;  /* 0x0000003400047947 */ /* 0x000fec0003800000 */
.L_x_0:
[----:B------:R-:W-:Y:S01]  /*0650*/  IABS R13, R48 ;  /* 0x00000030000d7213 */ /* 0x000fe20000000000 */
[----:B------:R-:W0:Y:S01]  /*0660*/  LDC R135, c[0x0][0x23c] ;  /* 0x00008f00ff877b82 */ /* 0x000e220000000800 */
[----:B------:R-:W-:Y:S01]  /*0670*/  IABS R2, R49 ;  /* 0x0000003100027213 */ /* 0x000fe20000000000 */
[----:B------:R-:W-:Y:S01]  /*0680*/  ULDC UR8, c[0x0][0x234] ;  /* 0x00008d0000087ab9 */ /* 0x000fe20000000800 */
[----:B------:R-:W1:Y:S01]  /*0690*/  I2F.RP R9, R13 ;  /* 0x0000000d00097306 */ /* 0x000e620000209400 */
[----:B------:R-:W-:Y:S01]  /*06a0*/  IABS R12, R103 ;  /* 0x00000067000c7213 */ /* 0x000fe20000000000 */
[----:B------:R-:W-:Y:S01]  /*06b0*/  IMAD.SHL.U32 R105, R104, 0x20, RZ ;  /* 0x0000002068697824 */ /* 0x000fe200078e00ff */
[----:B------:R-:W-:Y:S02]  /*06c0*/  LEA.HI R16, R102, R106, RZ, 0x1a ;  /* 0x0000006a66107211 */ /* 0x000fe400078fd0ff */
[----:B------:R-:W-:Y:S02]  /*06d0*/  ISETP.GE.AND P3, PT, R103, RZ, PT ;  /* 0x000000ff6700720c */ /* 0x000fe40003f66270 */
[----:B------:R-:W-:Y:S01]  /*06e0*/  ISETP.NE.AND P2, PT, R48, RZ, PT ;  /* 0x000000ff3000720c */ /* 0x000fe20003f45270 */
[----:B------:R-:W2:Y:S01]  /*06f0*/  I2F.RP R8, R2 ;  /* 0x0000000200087306 */ /* 0x000ea20000209400 */
[C---:B------:R-:W-:Y:S01]  /*0700*/  VIADD R14, R16.reuse, 0x78 ;  /* 0x00000078100e7836 */ /* 0x040fe20000000000 */
[----:B------:R-:W-:Y:S01]  /*0710*/  IABS R69, R16 ;  /* 0x0000001000457213 */ /* 0x000fe20000000000 */
[----:B------:R-:W-:Y:S01]  /*0720*/  VIADD R17, R16, 0x74 ;  /* 0x0000007410117836 */ /* 0x000fe20000000000 */
[----:B------:R-:W-:Y:S01]  /*0730*/  LOP3.LUT R71, R104, 0x7, RZ, 0xc0, !PT ;  /* 0x0000000768477812 */ /* 0x000fe200078ec0ff */
[----:B------:R-:W-:-:S02]  /*0740*/  VIADD R18, R16, 0x50 ;  /* 0x0000005010127836 */ /* 0x000fc40000000000 */
[C---:B------:R-:W-:Y:S01]  /*0750*/  VIADD R22, R16.reuse, 0x44 ;  /* 0x0000004410167836 */ /* 0x040fe20000000000 */
[----:B-1----:R-:W1:Y:S01]  /*0760*/  MUFU.RCP R9, R9 ;  /* 0x0000000900097308 */ /* 0x002e620000001000 */
[----:B------:R-:W-:Y:S01]  /*0770*/  ISETP.GE.AND P6, PT, R17, RZ, PT ;  /* 0x000000ff1100720c */ /* 0x000fe20003fc6270 */
[C---:B------:R-:W-:Y:S01]  /*0780*/  VIADD R20, R16.reuse, 0x48 ;  /* 0x0000004810147836 */ /* 0x040fe20000000000 */
[----:B------:R-:W-:Y:S01]  /*0790*/  IABS R29, R18 ;  /* 0x00000012001d7213 */ /* 0x000fe20000000000 */
[C---:B------:R-:W-:Y:S01]  /*07a0*/  VIADD R24, R16.reuse, 0x18 ;  /* 0x0000001810187836 */ /* 0x040fe20000000000 */
[----:B------:R-:W-:Y:S01]  /*07b0*/  IABS R35, R22 ;  /* 0x0000001600237213 */ /* 0x000fe20000000000 */
[C---:B------:R-:W-:Y:S01]  /*07c0*/  VIADD R26, R16.reuse, 0x14 ;  /* 0x00000014101a7836 */ /* 0x040fe20000000000 */
[----:B------:R-:W-:Y:S01]  /*07d0*/  IABS R33, R20 ;  /* 0x0000001400217213 */ /* 0x000fe20000000000 */
[----:B--2---:R-:W2:Y:S01]  /*07e0*/  MUFU.RCP R8, R8 ;  /* 0x0000000800087308 */ /* 0x004ea20000001000 */
[----:B------:R-:W-:Y:S01]  /*07f0*/  IABS R59, R24 ;  /* 0x00000018003b7213 */ /* 0x000fe20000000000 */
[C---:B------:R-:W-:Y:S01]  /*0800*/  VIADD R28, R16.reuse, 0x10 ;  /* 0x00000010101c7836 */ /* 0x040fe20000000000 */
[----:B------:R-:W-:Y:S01]  /*0810*/  IABS R61, R26 ;  /* 0x0000001a003d7213 */ /* 0x000fe20000000000 */
[----:B------:R-:W-:-:S02]  /*0820*/  VIADD R30, R16, 0x8 ;  /* 0x00000008101e7836 */ /* 0x000fc40000000000 */
[----:B------:R-:W-:Y:S01]  /*0830*/  VIADD R32, R16, 0x4 ;  /* 0x0000000410207836 */ /* 0x000fe20000000000 */
[----:B------:R-:W-:Y:S01]  /*0840*/  IABS R63, R28 ;  /* 0x0000001c003f7213 */ /* 0x000fe20000000000 */
[----:B0-----:R-:W-:Y:S02]  /*0850*/  IMAD R133, R0, R135, RZ ;  /* 0x0000008700857224 */ /* 0x001fe400078e02ff */
[----:B-1----:R-:W-:Y:S02]  /*0860*/  VIADD R6, R9, 0xffffffe ;  /* 0x0ffffffe09067836 */ /* 0x002fe40000000000 */
[----:B------:R-:W-:Y:S02]  /*0870*/  IMAD.SHL.U32 R135, R135, 0x40, RZ ;  /* 0x0000004087877824 */ /* 0x000fe400078e00ff */
[----:B------:R0:W1:Y:S01]  /*0880*/  F2I.FTZ.U32.TRUNC.NTZ R7, R6 ;  /* 0x0000000600077305 */ /* 0x000062000021f000 */
[----:B--2---:R-:W-:-:S07]  /*0890*/  VIADD R4, R8, 0xffffffe ;  /* 0x0ffffffe08047836 */ /* 0x004fce0000000000 */
[----:B------:R2:W3:Y:S01]  /*08a0*/  F2I.FTZ.U32.TRUNC.NTZ R5, R4 ;  /* 0x0000000400057305 */ /* 0x0004e2000021f000 */
[----:B0-----:R-:W-:Y:S02]  /*08b0*/  IMAD.MOV.U32 R6, RZ, RZ, RZ ;  /* 0x000000ffff067224 */ /* 0x001fe400078e00ff */
[--C-:B-1----:R-:W-:Y:S02]  /*08c0*/  IMAD.MOV R10, RZ, RZ, -R7.reuse ;  /* 0x000000ffff0a7224 */ /* 0x102fe400078e0a07 */
[----:B--2---:R-:W-:Y:S02]  /*08d0*/  IMAD.MOV.U32 R4, RZ, RZ, RZ ;  /* 0x000000ffff047224 */ /* 0x004fe400078e00ff */
[----:B------:R-:W-:Y:S02]  /*08e0*/  IMAD R11, R10, R13, RZ ;  /* 0x0000000d0a0b7224 */ /* 0x000fe400078e02ff */
[----:B------:R-:W-:Y:S02]  /*08f0*/  IMAD.MOV.U32 R10, RZ, RZ, R12 ;  /* 0x000000ffff0a7224 */ /* 0x000fe400078e000c */
[----:B------:R-:W-:Y:S01]  /*0900*/  IMAD.HI.U32 R7, R7, R11, R6 ;  /* 0x0000000b07077227 */ /* 0x000fe200078e0006 */
[----:B------:R-:W-:-:S03]  /*0910*/  IABS R11, R17 ;  /* 0x00000011000b7213 */ /* 0x000fc60000000000 */
[----:B---3--:R-:W-:Y:S02]  /*0920*/  IMAD.MOV R9, RZ, RZ, -R5 ;  /* 0x000000ffff097224 */ /* 0x008fe400078e0a05 */
[----:B------:R-:W-:-:S04]  /*0930*/  IMAD.HI.U32 R7, R7, R10, RZ ;  /* 0x0000000a07077227 */ /* 0x000fc800078e00ff */
[----:B------:R-:W-:Y:S02]  /*0940*/  IMAD.MOV R7, RZ, RZ, -R7 ;  /* 0x000000ffff077224 */ /* 0x000fe400078e0a07 */
[----:B------:R-:W-:Y:S02]  /*0950*/  VIADD R12, R16, 0x7c ;  /* 0x0000007c100c7836 */ /* 0x000fe40000000000 */
[----:B------:R-:W-:Y:S01]  /*0960*/  IMAD R8, R13, R7, R10 ;  /* 0x000000070d087224 */ /* 0x000fe200078e020a */
[----:B------:R-:W-:Y:S01]  /*0970*/  IABS R10, R14 ;  /* 0x0000000e000a7213 */ /* 0x000fe20000000000 */
[----:B------:R-:W-:Y:S01]  /*0980*/  IMAD R9, R9, R2, RZ ;  /* 0x0000000209097224 */ /* 0x000fe200078e02ff */
[----:B------:R-:W-:Y:S02]  /*0990*/  IABS R6, R12 ;  /* 0x0000000c00067213 */ /* 0x000fe40000000000 */
[----:B------:R-:W-:Y:S01]  /*09a0*/  ISETP.GT.U32.AND P0, PT, R13, R8, PT ;  /* 0x000000080d00720c */ /* 0x000fe20003f04070 */
[----:B------:R-:W-:Y:S01]  /*09b0*/  IMAD.HI.U32 R5, R5, R9, R4 ;  /* 0x0000000905057227 */ /* 0x000fe200078e0004 */
[----:B------:R-:W-:-:S03]  /*09c0*/  ISETP.GE.AND P1, PT, R12, RZ, PT ;  /* 0x000000ff0c00720c */ /* 0x000fc60003f26270 */
[----:B------:R-:W-:Y:S02]  /*09d0*/  IMAD.MOV.U32 R7, RZ, RZ, R6 ;  /* 0x000000ffff077224 */ /* 0x000fe400078e0006 */
[----:B------:R-:W-:-:S04]  /*09e0*/  IMAD.HI.U32 R6, R5, R11, RZ ;  /* 0x0000000b05067227 */ /* 0x000fc800078e00ff */
[----:B------:R-:W-:-:S04]  /*09f0*/  IMAD.HI.U32 R4, R5, R7, RZ ;  /* 0x0000000705047227 */ /* 0x000fc800078e00ff */
[----:B------:R-:W-:Y:S02]  /*0a00*/  @!P0 IMAD.IADD R8, R8, 0x1, -R13 ;  /* 0x0000000108088824 */ /* 0x000fe400078e0a0d */
[----:B------:R-:W-:Y:S02]  /*0a10*/  IMAD.MOV R9, RZ, RZ, -R4 ;  /* 0x000000ffff097224 */ /* 0x000fe400078e0a04 */
[----:B------:R-:W-:Y:S01]  /*0a20*/  IMAD.HI.U32 R4, R5, R10, RZ ;  /* 0x0000000a05047227 */ /* 0x000fe200078e00ff */
[----:B------:R-:W-:-:S03]  /*0a30*/  ISETP.GT.U32.AND P5, PT, R13, R8, PT ;  /* 0x000000080d00720c */ /* 0x000fc60003fa4070 */
[C---:B------:R-:W-:Y:S02]  /*0a40*/  IMAD R7, R2.reuse, R9, R7 ;  /* 0x0000000902077224 */ /* 0x040fe400078e0207 */
[----:B------:R-:W-:Y:S02]  /*0a50*/  IMAD.MOV R9, RZ, RZ, -R4 ;  /* 0x000000ffff097224 */ /* 0x000fe400078e0a04 */
[----:B------:R-:W-:Y:S01]  /*0a60*/  IMAD.MOV R6, RZ, RZ, -R6 ;  /* 0x000000ffff067224 */ /* 0x000fe200078e0a06 */
[C---:B------:R-:W-:Y:S01]  /*0a70*/  ISETP.GT.U32.AND P0, PT, R2.reuse, R7, PT ;  /* 0x000000070200720c */ /* 0x040fe20003f04070 */
[----:B------:R-:W-:Y:S02]  /*0a80*/  IMAD R9, R2, R9, R10 ;  /* 0x0000000902097224 */ /* 0x000fe400078e020a */
[----:B------:R-:W-:Y:S02]  /*0a90*/  VIADD R10, R16, 0x70 ;  /* 0x00000070100a7836 */ /* 0x000fe40000000000 */
[----:B------:R-:W-:Y:S01]  /*0aa0*/  @!P5 IMAD.IADD R8, R8, 0x1, -R13 ;  /* 0x000000010808d824 */ /* 0x000fe200078e0a0d */
[C---:B------:R-:W-:Y:S01]  /*0ab0*/  ISETP.GT.U32.AND P4, PT, R2.reuse, R9, PT ;  /* 0x000000090200720c */ /* 0x040fe20003f84070 */
[----:B------:R-:W-:Y:S01]  /*0ac0*/  IMAD R11, R2, R6, R11 ;  /* 0x00000006020b7224 */ /* 0x000fe200078e020b */
[----:B------:R-:W-:Y:S01]  /*0ad0*/  IABS R4, R10 ;  /* 0x0000000a00047213 */ /* 0x000fe20000000000 */
[----:B------:R-:W-:Y:S01]  /*0ae0*/  VIADD R12, R16, 0x6c ;  /* 0x0000006c100c7836 */ /* 0x000fe20000000000 */
[----:B------:R-:W-:Y:S01]  /*0af0*/  ISETP.GE.AND P5, PT, R14, RZ, PT ;  /* 0x000000ff0e00720c */ /* 0x000fe20003fa6270 */
[----:B------:R-:W-:-:S02]  /*0b00*/  VIADD R14, R16, 0x58 ;  /* 0x00000058100e7836 */ /* 0x000fc40000000000 */
[----:B------:R-:W-:Y:S01]  /*0b10*/  IMAD.MOV.U32 R13, RZ, RZ, R4 ;  /* 0x000000ffff0d7224 */ /* 0x000fe200078e0004 */
[----:B------:R-:W-:Y:S01]  /*0b20*/  IABS R15, R12 ;  /* 0x0000000c000f7213 */ /* 0x000fe20000000000 */
[----:B------:R-:W-:Y:S01]  /*0b30*/  IMAD.MOV.U32 R4, RZ, RZ, R8 ;  /* 0x000000ffff047224 */ /* 0x000fe200078e0008 */
[----:B------:R-:W-:Y:S01]  /*0b40*/  IABS R25, R14 ;  /* 0x0000000e00197213 */ /* 0x000fe20000000000 */
[----:B------:R-:W-:-:S04]  /*0b50*/  IMAD.HI.U32 R6, R5, R13, RZ ;  /* 0x0000000d05067227 */ /* 0x000fc800078e00ff */
[----:B------:R-:W-:Y:S01]  /*0b60*/  @!P3 IMAD.MOV R4, RZ, RZ, -R4 ;  /* 0x000000ffff04b224 */ /* 0x000fe200078e0a04 */
[----:B------:R-:W-:Y:S01]  /*0b70*/  ISETP.GT.U32.AND P3, PT, R2, R11, PT ;  /* 0x0000000b0200720c */ /* 0x000fe20003f64070 */
[----:B------:R-:W-:Y:S01]  /*0b80*/  @!P4 IMAD.IADD R9, R9, 0x1, -R2 ;  /* 0x000000010909c824 */ /* 0x000fe200078e0a02 */
[----:B------:R-:W-:Y:S01]  /*0b90*/  @!P2 LOP3.LUT R4, RZ, R48, RZ, 0x33, !PT ;  /* 0x00000030ff04a212 */ /* 0x000fe200078e33ff */
[----:B------:R-:W-:Y:S01]  /*0ba0*/  IMAD.MOV R6, RZ, RZ, -R6 ;  /* 0x000000ffff067224 */ /* 0x000fe200078e0a06 */
[----:B------:R-:W-:Y:S01]  /*0bb0*/  ISETP.GE.AND P4, PT, R10, RZ, PT ;  /* 0x000000ff0a00720c */ /* 0x000fe20003f86270 */
[----:B------:R-:W-:Y:S01]  /*0bc0*/  @!P0 IMAD.IADD R7, R7, 0x1, -R2 ;  /* 0x0000000107078824 */ /* 0x000fe200078e0a02 */
[C---:B------:R-:W-:Y:S01]  /*0bd0*/  ISETP.GT.U32.AND P2, PT, R2.reuse, R9, PT ;  /* 0x000000090200720c */ /* 0x040fe20003f44070 */
[C---:B------:R-:W-:Y:S02]  /*0be0*/  IMAD R13, R2.reuse, R6, R13 ;  /* 0x00000006020d7224 */ /* 0x040fe400078e020d */
[----:B------:R-:W-:Y:S01]  /*0bf0*/  IMAD.HI.U32 R8, R5, R15, RZ ;  /* 0x0000000f05087227 */ /* 0x000fe200078e00ff */
[----:B------:R-:W-:-:S03]  /*0c00*/  ISETP.GT.U32.AND P0, PT, R2, R7, PT ;  /* 0x000000070200720c */ /* 0x000fc60003f04070 */
[----:B------:R-:W-:Y:S02]  /*0c10*/  @!P3 IMAD.IADD R11, R11, 0x1, -R2 ;  /* 0x000000010b0bb824 */ /* 0x000fe400078e0a02 */
[----:B------:R-:W-:Y:S02]  /*0c20*/  IMAD.MOV R8, RZ, RZ, -R8 ;  /* 0x000000ffff087224 */ /* 0x000fe400078e0a08 */
[----:B------:R-:W-:Y:S01]  /*0c30*/  VIADD R6, R16, 0x68 ;  /* 0x0000006810067836 */ /* 0x000fe20000000000 */
[C---:B------:R-:W-:Y:S01]  /*0c40*/  ISETP.GT.U32.AND P3, PT, R2.reuse, R11, PT ;  /* 0x0000000b0200720c */ /* 0x040fe20003f64070 */
[--C-:B------:R-:W-:Y:S01]  /*0c50*/  @!P2 IMAD.IADD R9, R9, 0x1, -R2.reuse ;  /* 0x000000010909a824 */ /* 0x100fe200078e0a02 */
[C---:B------:R-:W-:Y:S01]  /*0c60*/  ISETP.GT.U32.AND P2, PT, R2.reuse, R13, PT ;  /* 0x0000000d0200720c */ /* 0x040fe20003f44070 */
[----:B------:R-:W-:Y:S01]  /*0c70*/  IMAD R15, R2, R8, R15 ;  /* 0x00000008020f7224 */ /* 0x000fe200078e020f */
[----:B------:R-:W-:Y:S01]  /*0c80*/  IABS R17, R6 ;  /* 0x0000000600117213 */ /* 0x000fe20000000000 */
[----:B------:R-:W-:Y:S01]  /*0c90*/  @!P0 IMAD.IADD R7, R7, 0x1, -R2 ;  /* 0x0000000107078824 */ /* 0x000fe200078e0a02 */
[----:B------:R-:W-:Y:S01]  /*0ca0*/  ISETP.GE.AND P0, PT, R12, RZ, PT ;  /* 0x000000ff0c00720c */ /* 0x000fe20003f06270 */
[----:B------:R-:W-:-:S02]  /*0cb0*/  VIADD R10, R16, 0x60 ;  /* 0x00000060100a7836 */ /* 0x000fc40000000000 */
[----:B------:R-:W-:Y:S01]  /*0cc0*/  @!P1 IMAD.MOV R7, RZ, RZ, -R7 ;  /* 0x000000ffff079224 */ /* 0x000fe200078e0a07 */
[----:B------:R-:W-:Y:S01]  /*0cd0*/  ISETP.GE.AND P1, PT, R6, RZ, PT ;  /* 0x000000ff0600720c */ /* 0x000fe20003f26270 */
[----:B------:R-:W-:Y:S01]  /*0ce0*/  VIADD R8, R16, 0x64 ;  /* 0x0000006410087836 */ /* 0x000fe20000000000 */
[----:B------:R-:W-:Y:S01]  /*0cf0*/  IABS R21, R10 ;  /* 0x0000000a00157213 */ /* 0x000fe20000000000 */
[--C-:B------:R-:W-:Y:S01]  /*0d00*/  @!P3 IMAD.IADD R11, R11, 0x1, -R2.reuse ;  /* 0x000000010b0bb824 */ /* 0x100fe200078e0a02 */
[----:B------:R-:W-:Y:S01]  /*0d10*/  ISETP.GE.AND P3, PT, R10, RZ, PT ;  /* 0x000000ff0a00720c */ /* 0x000fe20003f66270 */
[----:B------:R-:W-:Y:S01]  /*0d20*/  @!P2 IMAD.IADD R13, R13, 0x1, -R2 ;  /* 0x000000010d0da824 */ /* 0x000fe200078e0a02 */
[----:B------:R-:W-:Y:S01]  /*0d30*/  IABS R19, R8 ;  /* 0x0000000800137213 */ /* 0x000fe20000000000 */
[----:B------:R-:W-:Y:S01]  /*0d40*/  @!P6 IMAD.MOV R11, RZ, RZ, -R11 ;  /* 0x000000ffff0be224 */ /* 0x000fe200078e0a0b */
[C---:B------:R-:W-:Y:S01]  /*0d50*/  ISETP.GT.U32.AND P6, PT, R2.reuse, R15, PT ;  /* 0x0000000f0200720c */ /* 0x040fe20003fc4070 */
[----:B------:R-:W-:Y:S01]  /*0d60*/  IMAD.HI.U32 R6, R5, R17, RZ ;  /* 0x0000001105067227 */ /* 0x000fe200078e00ff */
[----:B------:R-:W-:-:S03]  /*0d70*/  ISETP.GT.U32.AND P2, PT, R2, R13, PT ;  /* 0x0000000d0200720c */ /* 0x000fc60003f44070 */
[----:B------:R-:W-:Y:S02]  /*0d80*/  IMAD.MOV R10, RZ, RZ, -R6 ;  /* 0x000000ffff0a7224 */ /* 0x000fe400078e0a06 */
[----:B------:R-:W-:Y:S01]  /*0d90*/  @!P5 IMAD.MOV R9, RZ, RZ, -R9 ;  /* 0x000000ffff09d224 */ /* 0x000fe200078e0a09 */
[----:B------:R-:W-:Y:S01]  /*0da0*/  ISETP.GE.AND P5, PT, R8, RZ, PT ;  /* 0x000000ff0800720c */ /* 0x000fe20003fa6270 */
[----:B------:R-:W-:Y:S02]  /*0db0*/  IMAD R17, R2, R10, R17 ;  /* 0x0000000a02117224 */ /* 0x000fe400078e0211 */
[----:B------:R-:W-:-:S04]  /*0dc0*/  IMAD.HI.U32 R8, R5, R19, RZ ;  /* 0x0000001305087227 */ /* 0x000fc800078e00ff */
[--C-:B------:R-:W-:Y:S02]  /*0dd0*/  @!P6 IMAD.IADD R15, R15, 0x1, -R2.reuse ;  /* 0x000000010f0fe824 */ /* 0x100fe400078e0a02 */
[----:B------:R-:W-:Y:S01]  /*0de0*/  @!P2 IMAD.IADD R13, R13, 0x1, -R2 ;  /* 0x000000010d0da824 */ /* 0x000fe200078e0a02 */
[C---:B------:R-:W-:Y:S01]  /*0df0*/  ISETP.GT.U32.AND P2, PT, R2.reuse, R17, PT ;  /* 0x000000110200720c */ /* 0x040fe20003f44070 */
[----:B------:R-:W-:Y:S01]  /*0e00*/  IMAD.MOV R8, RZ, RZ, -R8 ;  /* 0x000000ffff087224 */ /* 0x000fe200078e0a08 */
[----:B------:R-:W-:Y:S01]  /*0e10*/  ISETP.GT.U32.AND P6, PT, R2, R15, PT ;  /* 0x0000000f0200720c */ /* 0x000fe20003fc4070 */
[----:B------:R-:W-:-:S04]  /*0e20*/  IMAD.HI.U32 R6, R5, R21, RZ ;  /* 0x0000001505067227 */ /* 0x000fc800078e00ff */
[----:B------:R-:W-:Y:S02]  /*0e30*/  IMAD R19, R2, R8, R19 ;  /* 0x0000000802137224 */ /* 0x000fe400078e0213 */
[----:B------:R-:W-:-:S04]  /*0e40*/  IMAD.HI.U32 R8, R5, R25, RZ ;  /* 0x0000001905087227 */ /* 0x000fc800078e00ff */
[--C-:B------:R-:W-:Y:S02]  /*0e50*/  @!P2 IMAD.IADD R17, R17, 0x1, -R2.reuse ;  /* 0x000000011111a824 */ /* 0x100fe400078e0a02 */
[----:B------:R-:W-:Y:S01]  /*0e60*/  @!P6 IMAD.IADD R15, R15, 0x1, -R2 ;  /* 0x000000010f0fe824 */ /* 0x000fe200078e0a02 */
[----:B------:R-:W-:Y:S01]  /*0e70*/  ISETP.GT.U32.AND P6, PT, R2, R19, PT ;  /* 0x000000130200720c */ /* 0x000fe20003fc4070 */
[----:B------:R-:W-:Y:S01]  /*0e80*/  VIADD R12, R16, 0x5c ;  /* 0x0000005c100c7836 */ /* 0x000fe20000000000 */
[C---:B------:R-:W-:Y:S01]  /*0e90*/  ISETP.GT.U32.AND P2, PT, R2.reuse, R17, PT ;  /* 0x000000110200720c */ /* 0x040fe20003f44070 */
[----:B------:R-:W-:Y:S02]  /*0ea0*/  IMAD.MOV R6, RZ, RZ, -R6 ;  /* 0x000000ffff067224 */ /* 0x000fe400078e0a06 */
[----:B------:R-:W-:Y:S01]  /*0eb0*/  IMAD.MOV R8, RZ, RZ, -R8 ;  /* 0x000000ffff087224 */ /* 0x000fe200078e0a08 */
[----:B------:R-:W-:Y:S01]  /*0ec0*/  IABS R23, R12 ;  /* 0x0000000c00177213 */ /* 0x000fe20000000000 */
[----:B------:R-:W-:-:S02]  /*0ed0*/  IMAD R21, R2, R6, R21 ;  /* 0x0000000602157224 */ /* 0x000fc400078e0215 */
[C---:B------:R-:W-:Y:S02]  /*0ee0*/  IMAD R25, R2.reuse, R8, R25 ;  /* 0x0000000802197224 */ /* 0x040fe400078e0219 */
[----:B------:R-:W-:Y:S01]  /*0ef0*/  @!P4 IMAD.MOV R13, RZ, RZ, -R13 ;  /* 0x000000ffff0dc224 */ /* 0x000fe200078e0a0d */
[C---:B------:R-:W-:Y:S01]  /*0f00*/  ISETP.GT.U32.AND P4, PT, R2.reuse, R21, PT ;  /* 0x000000150200720c */ /* 0x040fe20003f84070 */
[----:B------:R-:W-:Y:S01]  /*0f10*/  @!P6 IMAD.IADD R19, R19, 0x1, -R2 ;  /* 0x000000011313e824 */ /* 0x000fe200078e0a02 */
[----:B------:R-:W-:Y:S01]  /*0f20*/  ISETP.GT.U32.AND P6, PT, R2, R25, PT ;  /* 0x000000190200720c */ /* 0x000fe20003fc4070 */
[----:B------:R-:W-:Y:S02]  /*0f30*/  VIADD R10, R16, 0x54 ;  /* 0x00000054100a7836 */ /* 0x000fe40000000000 */
[----:B------:R-:W-:-:S03]  /*0f40*/  IMAD.HI.U32 R6, R5, R23, RZ ;  /* 0x0000001705067227 */ /* 0x000fc600078e00ff */
[----:B------:R-:W-:Y:S01]  /*0f50*/  IABS R27, R10 ;  /* 0x0000000a001b7213 */ /* 0x000fe20000000000 */
[----:B------:R-:W-:Y:S02]  /*0f60*/  IMAD.MOV R6, RZ, RZ, -R6 ;  /* 0x000000ffff067224 */ /* 0x000fe400078e0a06 */
[----:B------:R-:W-:Y:S01]  /*0f70*/  @!P2 IMAD.IADD R17, R17, 0x1, -R2 ;  /* 0x000000011111a824 */ /* 0x000fe200078e0a02 */
[----:B------:R-:W-:Y:S01]  /*0f80*/  ISETP.GE.AND P2, PT, R12, RZ, PT ;  /* 0x000000ff0c00720c */ /* 0x000fe20003f46270 */
[----:B------:R-:W-:Y:S02]  /*0f90*/  IMAD R23, R2, R6, R23 ;  /* 0x0000000602177224 */ /* 0x000fe400078e0217 */
[----:B------:R-:W-:Y:S02]  /*0fa0*/  VIADD R12, R16, 0x4c ;  /* 0x0000004c100c7836 */ /* 0x000fe40000000000 */
[----:B------:R-:W-:-:S03]  /*0fb0*/  IMAD.HI.U32 R6, R5, R27, RZ ;  /* 0x0000001b05067227 */ /* 0x000fc600078e00ff */
[----:B------:R-:W-:Y:S01]  /*0fc0*/  IABS R31, R12 ;  /* 0x0000000c001f7213 */ /* 0x000fe20000000000 */
[--C-:B------:R-:W-:Y:S01]  /*0fd0*/  @!P4 IMAD.IADD R21, R21, 0x1, -R2.reuse ;  /* 0x000000011515c824 */ /* 0x100fe200078e0a02 */
[----:B------:R-:W-:Y:S01]  /*0fe0*/  ISETP.GT.U32.AND P4, PT, R2, R19, PT ;  /* 0x000000130200720c */ /* 0x000fe20003f84070 */
[----:B------:R-:W-:Y:S02]  /*0ff0*/  @!P6 IMAD.IADD R25, R25, 0x1, -R2 ;  /* 0x000000011919e824 */ /* 0x000fe400078e0a02 */
[----:B------:R-:W-:-:S03]  /*1000*/  IMAD.HI.U32 R8, R5, R29, RZ ;  /* 0x0000001d05087227 */ /* 0x000fc600078e00ff */
[C---:B------:R-:W-:Y:S01]  /*1010*/  ISETP.GT.U32.AND P6, PT, R2.reuse, R25, PT ;  /* 0x000000190200720c */ /* 0x040fe20003fc4070 */
[----:B------:R-:W-:Y:S02]  /*1020*/  IMAD.MOV R6, RZ, RZ, -R6 ;  /* 0x000000ffff067224 */ /* 0x000fe400078e0a06 */
[----:B------:R-:W-:Y:S02]  /*1030*/  IMAD.MOV R8, RZ, RZ, -R8 ;  /* 0x000000ffff087224 */ /* 0x000fe400078e0a08 */
[----:B------:R-:W-:Y:S02]  /*1040*/  IMAD R27, R2, R6, R27 ;  /* 0x00000006021b7224 */ /* 0x000fe400078e021b */
[----:B------:R-:W-:-:S04]  /*1050*/  IMAD.HI.U32 R6, R5, R31, RZ ;  /* 0x0000001f05067227 */ /* 0x000fc800078e00ff */
[C---:B------:R-:W-:Y:S02]  /*1060*/  IMAD R29, R2.reuse, R8, R29 ;  /* 0x00000008021d7224 */ /* 0x040fe400078e021d */
[----:B------:R-:W-:Y:S02]  /*1070*/  IMAD.MOV R8, RZ, RZ, -R6 ;  /* 0x000000ffff087224 */ /* 0x000fe400078e0a06 */
[--C-:B------:R-:W-:Y:S01]  /*1080*/  @!P4 IMAD.IADD R19, R19, 0x1, -R2.reuse ;  /* 0x000000011313c824 */ /* 0x100fe200078e0a02 */
[C---:B------:R-:W-:Y:S01]  /*1090*/  ISETP.GT.U32.AND P4, PT, R2.reuse, R27, PT ;  /* 0x0000001b0200720c */ /* 0x040fe20003f84070 */
[C---:B------:R-:W-:Y:S02]  /*10a0*/  IMAD R31, R2.reuse, R8, R31 ;  /* 0x00000008021f7224 */ /* 0x040fe400078e021f */
[----:B------:R-:W-:Y:S02]  /*10b0*/  @!P6 IMAD.IADD R25, R25, 0x1, -R2 ;  /* 0x000000011919e824 */ /* 0x000fe400078e0a02 */
[----:B------:R-:W-:Y:S01]  /*10c0*/  IMAD.HI.U32 R8, R5, R35, RZ ;  /* 0x0000002305087227 */ /* 0x000fe200078e00ff */
[----:B------:R-:W-:-:S03]  /*10d0*/  ISETP.GT.U32.AND P6, PT, R2, R31, PT ;  /* 0x0000001f0200720c */ /* 0x000fc60003fc4070 */
[----:B------:R-:W-:Y:S02]  /*10e0*/  IMAD.MOV R8, RZ, RZ, -R8 ;  /* 0x000000ffff087224 */ /* 0x000fe400078e0a08 */
[----:B------:R-:W-:Y:S01]  /*10f0*/  @!P0 IMAD.MOV R15, RZ, RZ, -R15 ;  /* 0x000000ffff0f8224 */ /* 0x000fe200078e0a0f */
[----:B------:R-:W-:Y:S01]  /*1100*/  ISETP.GT.U32.AND P0, PT, R2, R23, PT ;  /* 0x000000170200720c */ /* 0x000fe20003f04070 */
[--C-:B------:R-:W-:Y:S01]  /*1110*/  @!P4 IMAD.IADD R27, R27, 0x1, -R2.reuse ;  /* 0x000000011b1bc824 */ /* 0x100fe200078e0a02 */
[----:B------:R-:W-:Y:S01]  /*1120*/  ISETP.GE.AND P4, PT, R10, RZ, PT ;  /* 0x000000ff0a00720c */ /* 0x000fe20003f86270 */
[----:B------:R-:W-:Y:S02]  /*1130*/  IMAD R35, R2, R8, R35 ;  /* 0x0000000802237224 */ /* 0x000fe400078e0223 */
[----:B------:R-:W-:Y:S02]  /*1140*/  VIADD R10, R16, 0x40 ;  /* 0x00000040100a7836 */ /* 0x000fe40000000000 */
[----:B------:R-:W-:Y:S01]  /*1150*/  @!P6 IMAD.IADD R31, R31, 0x1, -R2 ;  /* 0x000000011f1fe824 */ /* 0x000fe200078e0a02 */
[----:B------:R-:W-:Y:S01]  /*1160*/  ISETP.GT.U32.AND P6, PT, R2, R27, PT ;  /* 0x0000001b0200720c */ /* 0x000fe20003fc4070 */
[----:B------:R-:W-:Y:S01]  /*1170*/  IMAD.HI.U32 R6, R5, R33, RZ ;  /* 0x0000002105067227 */ /* 0x000fe200078e00ff */
[----:B------:R-:W-:-:S03]  /*1180*/  IABS R37, R10 ;  /* 0x0000000a00257213 */ /* 0x000fc60000000000 */
[----:B------:R-:W-:Y:S01]  /*1190*/  @!P0 IMAD.IADD R23, R23, 0x1, -R2 ;  /* 0x0000000117178824 */ /* 0x000fe200078e0a02 */
[C---:B------:R-:W-:Y:S01]  /*11a0*/  ISETP.GT.U32.AND P0, PT, R2.reuse, R21, PT ;  /* 0x000000150200720c */ /* 0x040fe20003f04070 */
[----:B------:R-:W-:Y:S02]  /*11b0*/  IMAD.MOV R6, RZ, RZ, -R6 ;  /* 0x000000ffff067224 */ /* 0x000fe400078e0a06 */
[----:B------:R-:W-:Y:S01]  /*11c0*/  @!P1 IMAD.MOV R17, RZ, RZ, -R17 ;  /* 0x000000ffff119224 */ /* 0x000fe200078e0a11 */
[C---:B------:R-:W-:Y:S01]  /*11d0*/  ISETP.GT.U32.AND P1, PT, R2.reuse, R23, PT ;  /* 0x000000170200720c */ /* 0x040fe20003f24070 */
[C---:B------:R-:W-:Y:S02]  /*11e0*/  IMAD R33, R2.reuse, R6, R33 ;  /* 0x0000000602217224 */ /* 0x040fe400078e0221 */
[----:B------:R-:W-:Y:S01]  /*11f0*/  @!P6 IMAD.IADD R27, R27, 0x1, -R2 ;  /* 0x000000011b1be824 */ /* 0x000fe200078e0a02 */
[----:B------:R-:W-:Y:S01]  /*1200*/  ISETP.GT.U32.AND P6, PT, R2, R35, PT ;  /* 0x000000230200720c */ /* 0x000fe20003fc4070 */
[----:B------:R-:W-:-:S04]  /*1210*/  IMAD.HI.U32 R6, R5, R37, RZ ;  /* 0x0000002505067227 */ /* 0x000fc800078e00ff */
[----:B------:R-:W-:Y:S02]  /*1220*/  IMAD.MOV R6, RZ, RZ, -R6 ;  /* 0x000000ffff067224 */ /* 0x000fe400078e0a06 */
[--C-:B------:R-:W-:Y:S01]  /*1230*/  @!P0 IMAD.IADD R21, R21, 0x1, -R2.reuse ;  /* 0x0000000115158824 */ /* 0x100fe200078e0a02 */
[C---:B------:R-:W-:Y:S01]  /*1240*/  ISETP.GT.U32.AND P0, PT, R2.reuse, R29, PT ;  /* 0x0000001d0200720c */ /* 0x040fe20003f04070 */
[----:B------:R-:W-:Y:S02]  /*1250*/  IMAD R37, R2, R6, R37 ;  /* 0x0000000602257224 */ /* 0x000fe400078e0225 */
[--C-:B------:R-:W-:Y:S01]  /*1260*/  @!P1 IMAD.IADD R23, R23, 0x1, -R2.reuse ;  /* 0x0000000117179824 */ /* 0x100fe200078e0a02 */
[----:B------:R-:W-:Y:S01]  /*1270*/  ISETP.GE.AND P1, PT, R14, RZ, PT ;  /* 0x000000ff0e00720c */ /* 0x000fe20003f26270 */
[----:B------:R-:W-:Y:S02]  /*1280*/  @!P6 IMAD.IADD R35, R35, 0x1, -R2 ;  /* 0x000000012323e824 */ /* 0x000fe400078e0a02 */
[----:B------:R-:W-:Y:S01]  /*1290*/  @!P3 IMAD.MOV R21, RZ, RZ, -R21 ;  /* 0x000000ffff15b224 */ /* 0x000fe200078e0a15 */
[----:B------:R-:W-:Y:S01]  /*12a0*/  ISETP.GT.U32.AND P3, PT, R2, R31, PT ;  /* 0x0000001f0200720c */ /* 0x000fe20003f64070 */
[----:B------:R-:W-:Y:S01]  /*12b0*/  VIADD R14, R16, 0x3c ;  /* 0x0000003c100e7836 */ /* 0x000fe20000000000 */
[----:B------:R-:W-:Y:S01]  /*12c0*/  ISETP.GT.U32.AND P6, PT, R2, R35, PT ;  /* 0x000000230200720c */ /* 0x000fe20003fc4070 */
[----:B------:R-:W-:-:S02]  /*12d0*/  @!P5 IMAD.MOV R19, RZ, RZ, -R19 ;  /* 0x000000ffff13d224 */ /* 0x000fc400078e0a13 */
[--C-:B------:R-:W-:Y:S01]  /*12e0*/  @!P0 IMAD.IADD R29, R29, 0x1, -R2.reuse ;  /* 0x000000011d1d8824 */ /* 0x100fe200078e0a02 */
[----:B------:R-:W-:Y:S01]  /*12f0*/  IABS R39, R14 ;  /* 0x0000000e00277213 */ /* 0x000fe20000000000 */
[----:B------:R-:W-:Y:S01]  /*1300*/  @!P2 IMAD.MOV R23, RZ, RZ, -R23 ;  /* 0x000000ffff17a224 */ /* 0x000fe200078e0a17 */
[C---:B------:R-:W-:Y:S01]  /*1310*/  ISETP.GT.U32.AND P2, PT, R2.reuse, R33, PT ;  /* 0x000000210200720c */ /* 0x040fe20003f44070 */
[----:B------:R-:W-:Y:S01]  /*1320*/  @!P1 IMAD.MOV R25, RZ, RZ, -R25 ;  /* 0x000000ffff199224 */ /* 0x000fe200078e0a19 */
[----:B------:R-:W-:Y:S01]  /*1330*/  ISETP.GT.U32.AND P5, PT, R2, R29, PT ;  /* 0x0000001d0200720c */ /* 0x000fe20003fa4070 */
[----:B------:R-:W-:Y:S01]  /*1340*/  VIADD R6, R16, 0x38 ;  /* 0x0000003810067836 */ /* 0x000fe20000000000 */
[----:B------:R-:W-:Y:S01]  /*1350*/  ISETP.GE.AND P1, PT, R12, RZ, PT ;  /* 0x000000ff0c00720c */ /* 0x000fe20003f26270 */
[----:B------:R-:W-:Y:S01]  /*1360*/  IMAD.HI.U32 R8, R5, R39, RZ ;  /* 0x0000002705087227 */ /* 0x000fe200078e00ff */
[----:B------:R-:W-:Y:S02]  /*1370*/  ISETP.GE.AND P0, PT, R18, RZ, PT ;  /* 0x000000ff1200720c */ /* 0x000fe40003f06270 */
[----:B------:R-:W-:Y:S01]  /*1380*/  IABS R41, R6 ;  /* 0x0000000600297213 */ /* 0x000fe20000000000 */
[--C-:B------:R-:W-:Y:S01]  /*1390*/  @!P6 IMAD.IADD R35, R35, 0x1, -R2.reuse ;  /* 0x000000012323e824 */ /* 0x100fe200078e0a02 */
[----:B------:R-:W-:Y:S01]  /*13a0*/  ISETP.GT.U32.AND P6, PT, R2, R37, PT ;  /* 0x000000250200720c */ /* 0x000fe20003fc4070 */
[----:B------:R-:W-:Y:S01]  /*13b0*/  @!P3 IMAD.IADD R31, R31, 0x1, -R2 ;  /* 0x000000011f1fb824 */ /* 0x000fe200078e0a02 */
[----:B------:R-:W-:Y:S01]  /*13c0*/  ISETP.GE.AND P3, PT, R22, RZ, PT ;  /* 0x000000ff1600720c */ /* 0x000fe20003f66270 */
[----:B------:R-:W-:-:S02]  /*13d0*/  IMAD.MOV R8, RZ, RZ, -R8 ;  /* 0x000000ffff087224 */ /* 0x000fc400078e0a08 */
[--C-:B------:R-:W-:Y:S01]  /*13e0*/  @!P5 IMAD.IADD R29, R29, 0x1, -R2.reuse ;  /* 0x000000011d1dd824 */ /* 0x100fe200078e0a02 */
[----:B------:R-:W-:Y:S01]  /*13f0*/  ISETP.GE.AND P5, PT, R20, RZ, PT ;  /* 0x000000ff1400720c */ /* 0x000fe20003fa6270 */
[--C-:B------:R-:W-:Y:S01]  /*1400*/  @!P2 IMAD.IADD R33, R33, 0x1, -R2.reuse ;  /* 0x000000012121a824 */ /* 0x100fe200078e0a02 */
[----:B------:R-:W-:Y:S01]  /*1410*/  ISETP.GE.AND P2, PT, R10, RZ, PT ;  /* 0x000000ff0a00720c */ /* 0x000fe20003f46270 */
[----:B------:R-:W-:Y:S01]  /*1420*/  @!P1 IMAD.MOV R31, RZ, RZ, -R31 ;  /* 0x000000ffff1f9224 */ /* 0x000fe200078e0a1f */
[----:B------:R-:W-:Y:S01]  /*1430*/  ISETP.GE.AND P1, PT, R6, RZ, PT ;  /* 0x000000ff0600720c */ /* 0x000fe20003f26270 */
[----:B------:R-:W-:Y:S02]  /*1440*/  IMAD R39, R2, R8, R39 ;  /* 0x0000000802277224 */ /* 0x000fe400078e0227 */
[----:B------:R-:W-:Y:S02]  /*1450*/  @!P6 IMAD.IADD R37, R37, 0x1, -R2 ;  /* 0x000000012525e824 */ /* 0x000fe400078e0a02 */
[----:B------:R-:W-:-:S03]  /*1460*/  IMAD.HI.U32 R6, R5, R41, RZ ;  /* 0x0000002905067227 */ /* 0x000fc600078e00ff */
[----:B------:R-:W-:Y:S01]  /*1470*/  ISETP.GT.U32.AND P6, PT, R2, R37, PT ;  /* 0x000000250200720c */ /* 0x000fe20003fc4070 */
[----:B------:R-:W-:Y:S01]  /*1480*/  @!P0 IMAD.MOV R29, RZ, RZ, -R29 ;  /* 0x000000ffff1d8224 */ /* 0x000fe200078e0a1d */
[----:B------:R-:W-:Y:S01]  /*1490*/  ISETP.GE.AND P0, PT, R14, RZ, PT ;  /* 0x000000ff0e00720c */ /* 0x000fe20003f06270 */
[----:B------:R-:W-:Y:S02]  /*14a0*/  IMAD.MOV R14, RZ, RZ, -R6 ;  /* 0x000000ffff0e7224 */ /* 0x000fe400078e0a06 */
[----:B------:R-:W-:Y:S01]  /*14b0*/  @!P4 IMAD.MOV R27, RZ, RZ, -R27 ;  /* 0x000000ffff1bc224 */ /* 0x000fe200078e0a1b */
[C---:B------:R-:W-:Y:S01]  /*14c0*/  ISETP.GT.U32.AND P4, PT, R2.reuse, R33, PT ;  /* 0x000000210200720c */ /* 0x040fe20003f84070 */
[----:B------:R-:W-:Y:S02]  /*14d0*/  IMAD R41, R2, R14, R41 ;  /* 0x0000000e02297224 */ /* 0x000fe400078e0229 */
[C---:B------:R-:W-:Y:S02]  /*14e0*/  VIADD R8, R16.reuse, 0x34 ;  /* 0x0000003410087836 */ /* 0x040fe40000000000 */
[----:B------:R-:W-:-:S02]  /*14f0*/  VIADD R12, R16, 0x2c ;  /* 0x0000002c100c7836 */ /* 0x000fc40000000000 */
[--C-:B------:R-:W-:Y:S01]  /*1500*/  @!P6 IMAD.IADD R37, R37, 0x1, -R2.reuse ;  /* 0x000000012525e824 */ /* 0x100fe200078e0a02 */
[----:B------:R-:W-:Y:S01]  /*1510*/  ISETP.GT.U32.AND P6, PT, R2, R39, PT ;  /* 0x000000270200720c */ /* 0x000fe20003fc4070 */
[----:B------:R-:W-:Y:S01]  /*1520*/  VIADD R18, R16, 0x28 ;  /* 0x0000002810127836 */ /* 0x000fe20000000000 */
[----:B------:R-:W-:Y:S01]  /*1530*/  IABS R43, R8 ;  /* 0x00000008002b7213 */ /* 0x000fe20000000000 */
[----:B------:R-:W-:Y:S01]  /*1540*/  @!P2 IMAD.MOV R37, RZ, RZ, -R37 ;  /* 0x000000ffff25a224 */ /* 0x000fe200078e0a25 */
[----:B------:R-:W-:Y:S01]  /*1550*/  ISETP.GT.U32.AND P2, PT, R2, R41, PT ;  /* 0x000000290200720c */ /* 0x000fe20003f44070 */
[----:B------:R-:W-:Y:S01]  /*1560*/  @!P4 IMAD.IADD R33, R33, 0x1, -R2 ;  /* 0x000000012121c824 */ /* 0x000fe200078e0a02 */
[----:B------:R-:W-:Y:S01]  /*1570*/  ISETP.GE.AND P4, PT, R8, RZ, PT ;  /* 0x000000ff0800720c */ /* 0x000fe20003f86270 */
[----:B------:R-:W-:Y:S01]  /*1580*/  IMAD.HI.U32 R8, R5, R43, RZ ;  /* 0x0000002b05087227 */ /* 0x000fe200078e00ff */
[----:B------:R-:W-:Y:S02]  /*1590*/  IABS R47, R12 ;  /* 0x0000000c002f7213 */ /* 0x000fe40000000000 */
[----:B------:R-:W-:Y:S01]  /*15a0*/  IABS R51, R18 ;  /* 0x0000001200337213 */ /* 0x000fe20000000000 */
[----:B------:R-:W-:-:S02]  /*15b0*/  IMAD.MOV R8, RZ, RZ, -R8 ;  /* 0x000000ffff087224 */ /* 0x000fc400078e0a08 */
[--C-:B------:R-:W-:Y:S02]  /*15c0*/  @!P6 IMAD.IADD R39, R39, 0x1, -R2.reuse ;  /* 0x000000012727e824 */ /* 0x100fe400078e0a02 */
[----:B------:R-:W-:Y:S01]  /*15d0*/  @!P3 IMAD.MOV R35, RZ, RZ, -R35 ;  /* 0x000000ffff23b224 */ /* 0x000fe200078e0a23 */
[----:B------:R-:W-:Y:S01]  /*15e0*/  ISETP.GE.AND P3, PT, R12, RZ, PT ;  /* 0x000000ff0c00720c */ /* 0x000fe20003f66270 */
[----:B------:R-:W-:Y:S01]  /*15f0*/  @!P2 IMAD.IADD R41, R41, 0x1, -R2 ;  /* 0x000000012929a824 */ /* 0x000fe200078e0a02 */
[----:B------:R-:W-:Y:S01]  /*1600*/  ISETP.GT.U32.AND P6, PT, R2, R39, PT ;  /* 0x000000270200720c */ /* 0x000fe20003fc4070 */
[----:B------:R-:W-:Y:S02]  /*1610*/  VIADD R10, R16, 0x30 ;  /* 0x00000030100a7836 */ /* 0x000fe40000000000 */
[----:B------:R-:W-:Y:S01]  /*1620*/  IMAD.HI.U32 R12, R5, R47, RZ ;  /* 0x0000002f050c7227 */ /* 0x000fe200078e00ff */
[C---:B------:R-:W-:Y:S02]  /*1630*/  ISETP.GT.U32.AND P2, PT, R2.reuse, R41, PT ;  /* 0x000000290200720c */ /* 0x040fe40003f44070 */
[----:B------:R-:W-:Y:S01]  /*1640*/  IABS R45, R10 ;  /* 0x0000000a002d7213 */ /* 0x000fe20000000000 */
[----:B------:R-:W-:-:S02]  /*1650*/  IMAD R43, R2, R8, R43 ;  /* 0x00000008022b7224 */ /* 0x000fc400078e022b */
[----:B------:R-:W-:-:S04]  /*1660*/  IMAD.HI.U32 R6, R5, R51, RZ ;  /* 0x0000003305067227 */ /* 0x000fc800078e00ff */
[----:B------:R-:W-:Y:S02]  /*1670*/  IMAD.MOV R12, RZ, RZ, -R12 ;  /* 0x000000ffff0c7224 */ /* 0x000fe400078e0a0c */
[----:B------:R-:W-:Y:S01]  /*1680*/  @!P6 IMAD.IADD R39, R39, 0x1, -R2 ;  /* 0x000000012727e824 */ /* 0x000fe200078e0a02 */
[----:B------:R-:W-:Y:S01]  /*1690*/  ISETP.GT.U32.AND P6, PT, R2, R43, PT ;  /* 0x0000002b0200720c */ /* 0x000fe20003fc4070 */
[----:B------:R-:W-:Y:S01]  /*16a0*/  @!P5 IMAD.MOV R33, RZ, RZ, -R33 ;  /* 0x000000ffff21d224 */ /* 0x000fe200078e0a21 */
[----:B------:R-:W-:Y:S01]  /*16b0*/  ISETP.GE.AND P5, PT, R10, RZ, PT ;  /* 0x000000ff0a00720c */ /* 0x000fe20003fa6270 */
[----:B------:R-:W-:Y:S02]  /*16c0*/  IMAD.MOV R6, RZ, RZ, -R6 ;  /* 0x000000ffff067224 */ /* 0x000fe400078e0a06 */
[----:B------:R-:W-:Y:S02]  /*16d0*/  IMAD R47, R2, R12, R47 ;  /* 0x0000000c022f7224 */ /* 0x000fe400078e022f */
[----:B------:R-:W-:-:S04]  /*16e0*/  IMAD.HI.U32 R10, R5, R45, RZ ;  /* 0x0000002d050a7227 */ /* 0x000fc800078e00ff */
[C---:B------:R-:W-:Y:S02]  /*16f0*/  IMAD R51, R2.reuse, R6, R51 ;  /* 0x0000000602337224 */ /* 0x040fe400078e0233 */
[----:B------:R-:W-:Y:S02]  /*1700*/  @!P2 IMAD.IADD R41, R41, 0x1, -R2 ;  /* 0x000000012929a824 */ /* 0x000fe400078e0a02 */
[----:B------:R-:W-:Y:S01]  /*1710*/  @!P0 IMAD.MOV R39, RZ, RZ, -R39 ;  /* 0x000000ffff278224 */ /* 0x000fe200078e0a27 */
[----:B------:R-:W-:Y:S01]  /*1720*/  ISETP.GT.U32.AND P0, PT, R2, R47, PT ;  /* 0x0000002f0200720c */ /* 0x000fe20003f04070 */
[----:B------:R-:W-:Y:S02]  /*1730*/  IMAD.MOV R10, RZ, RZ, -R10 ;  /* 0x000000ffff0a7224 */ /* 0x000fe400078e0a0a */
[----:B------:R-:W-:Y:S02]  /*1740*/  VIADD R14, R16, 0x24 ;  /* 0x00000024100e7836 */ /* 0x000fe40000000000 */
[----:B------:R-:W-:Y:S01]  /*1750*/  @!P1 IMAD.MOV R41, RZ, RZ, -R41 ;  /* 0x000000ffff299224 */ /* 0x000fe200078e0a29 */
[C---:B------:R-:W-:Y:S01]  /*1760*/  ISETP.GT.U32.AND P1, PT, R2.reuse, R51, PT ;  /* 0x000000330200720c */ /* 0x040fe20003f24070 */
[----:B------:R-:W-:Y:S01]  /*1770*/  IMAD R45, R2, R10, R45 ;  /* 0x0000000a022d7224 */ /* 0x000fe200078e022d */
[----:B------:R-:W-:Y:S01]  /*1780*/  IABS R53, R14 ;  /* 0x0000000e00357213 */ /* 0x000fe20000000000 */
[----:B------:R-:W-:-:S02]  /*1790*/  @!P6 IMAD.IADD R43, R43, 0x1, -R2 ;  /* 0x000000012b2be824 */ /* 0x000fc400078e0a02 */
[----:B------:R-:W-:Y:S01]  /*17a0*/  VIADD R20, R16, 0x20 ;  /* 0x0000002010147836 */ /* 0x000fe20000000000 */
[C---:B------:R-:W-:Y:S01]  /*17b0*/  ISETP.GT.U32.AND P2, PT, R2.reuse, R45, PT ;  /* 0x0000002d0200720c */ /* 0x040fe20003f44070 */
[----:B------:R-:W-:Y:S01]  /*17c0*/  IMAD.HI.U32 R6, R5, R53, RZ ;  /* 0x0000003505067227 */ /* 0x000fe200078e00ff */
[C---:B------:R-:W-:Y:S02]  /*17d0*/  ISETP.GT.U32.AND P6, PT, R2.reuse, R43, PT ;  /* 0x0000002b0200720c */ /* 0x040fe40003fc4070 */
[----:B------:R-:W-:Y:S01]  /*17e0*/  IABS R55, R20 ;  /* 0x0000001400377213 */ /* 0x000fe20000000000 */
[----:B------:R-:W-:Y:S02]  /*17f0*/  @!P0 IMAD.IADD R47, R47, 0x1, -R2 ;  /* 0x000000012f2f8824 */ /* 0x000fe400078e0a02 */
[----:B------:R-:W-:Y:S02]  /*1800*/  IMAD.MOV R8, RZ, RZ, -R6 ;  /* 0x000000ffff087224 */ /* 0x000fe400078e0a06 */
[----:B------:R-:W-:Y:S01]  /*1810*/  @!P1 IMAD.IADD R51, R51, 0x1, -R2 ;  /* 0x0000000133339824 */ /* 0x000fe200078e0a02 */
[----:B------:R-:W-:Y:S01]  /*1820*/  ISETP.GT.U32.AND P1, PT, R2, R47, PT ;  /* 0x0000002f0200720c */ /* 0x000fe20003f24070 */
[----:B------:R-:W-:-:S02]  /*1830*/  VIADD R22, R16, 0x1c ;  /* 0x0000001c10167836 */ /* 0x000fc40000000000 */
[----:B------:R-:W-:-:S03]  /*1840*/  IMAD.HI.U32 R6, R5, R55, RZ ;  /* 0x0000003705067227 */ /* 0x000fc600078e00ff */
[----:B------:R-:W-:Y:S01]  /*1850*/  IABS R57, R22 ;  /* 0x0000001600397213 */ /* 0x000fe20000000000 */
[----:B------:R-:W-:Y:S02]  /*1860*/  IMAD R53, R2, R8, R53 ;  /* 0x0000000802357224 */ /* 0x000fe400078e0235 */
[----:B------:R-:W-:-:S04]  /*1870*/  IMAD.HI.U32 R10, R5, R59, RZ ;  /* 0x0000003b050a7227 */ /* 0x000fc800078e00ff */
[----:B------:R-:W-:Y:S02]  /*1880*/  IMAD.MOV R6, RZ, RZ, -R6 ;  /* 0x000000ffff067224 */ /* 0x000fe400078e0a06 */
[----:B------:R-:W-:Y:S02]  /*1890*/  IMAD.MOV R10, RZ, RZ, -R10 ;  /* 0x000000ffff0a7224 */ /* 0x000fe400078e0a0a */
[--C-:B------:R-:W-:Y:S01]  /*18a0*/  @!P6 IMAD.IADD R43, R43, 0x1, -R2.reuse ;  /* 0x000000012b2be824 */ /* 0x100fe200078e0a02 */
[C---:B------:R-:W-:Y:S01]  /*18b0*/  ISETP.GT.U32.AND P6, PT, R2.reuse, R53, PT ;  /* 0x000000350200720c */ /* 0x040fe20003fc4070 */
[----:B------:R-:W-:Y:S02]  /*18c0*/  @!P2 IMAD.IADD R45, R45, 0x1, -R2 ;  /* 0x000000012d2da824 */ /* 0x000fe400078e0a02 */
[C---:B------:R-:W-:Y:S02]  /*18d0*/  IMAD R55, R2.reuse, R6, R55 ;  /* 0x0000000602377224 */ /* 0x040fe400078e0237 */
[C---:B------:R-:W-:Y:S01]  /*18e0*/  IMAD R59, R2.reuse, R10, R59 ;  /* 0x0000000a023b7224 */ /* 0x040fe200078e023b */
[C---:B------:R-:W-:Y:S01]  /*18f0*/  ISETP.GT.U32.AND P0, PT, R2.reuse, R45, PT ;  /* 0x0000002d0200720c */ /* 0x040fe20003f04070 */
[----:B------:R-:W-:Y:S01]  /*1900*/  IMAD.HI.U32 R12, R5, R61, RZ ;  /* 0x0000003d050c7227 */ /* 0x000fe200078e00ff */
[----:B------:R-:W-:-:S03]  /*1910*/  ISETP.GT.U32.AND P2, PT, R2, R55, PT ;  /* 0x000000370200720c */ /* 0x000fc60003f44070 */
[----:B------:R-:W-:-:S04]  /*1920*/  IMAD.HI.U32 R6, R5, R63, RZ ;  /* 0x0000003f05067227 */ /* 0x000fc800078e00ff */
[----:B------:R-:W-:-:S04]  /*1930*/  IMAD.HI.U32 R8, R5, R57, RZ ;  /* 0x0000003905087227 */ /* 0x000fc800078e00ff */
[----:B------:R-:W-:Y:S01]  /*1940*/  @!P1 IMAD.IADD R47, R47, 0x1, -R2 ;  /* 0x000000012f2f9824 */ /* 0x000fe200078e0a02 */
[----:B------:R-:W-:Y:S01]  /*1950*/  ISETP.GT.U32.AND P1, PT, R2, R59, PT ;  /* 0x0000003b0200720c */ /* 0x000fe20003f24070 */
[----:B------:R-:W-:Y:S02]  /*1960*/  IMAD.MOV R12, RZ, RZ, -R12 ;  /* 0x000000ffff0c7224 */ /* 0x000fe400078e0a0c */
[----:B------:R-:W-:Y:S02]  /*1970*/  IMAD.MOV R10, RZ, RZ, -R6 ;  /* 0x000000ffff0a7224 */ /* 0x000fe400078e0a06 */
[----:B------:R-:W-:Y:S02]  /*1980*/  IMAD.MOV R8, RZ, RZ, -R8 ;  /* 0x000000ffff087224 */ /* 0x000fe400078e0a08 */
[----:B------:R-:W-:-:S04]  /*1990*/  IMAD.HI.U32 R6, R5, R69, RZ ;  /* 0x0000004505067227 */ /* 0x000fc800078e00ff */
[C---:B------:R-:W-:Y:S02]  /*19a0*/  IMAD R61, R2.reuse, R12, R61 ;  /* 0x0000000c023d7224 */ /* 0x040fe400078e023d */
[----:B------:R-:W-:Y:S02]  /*19b0*/  IMAD R57, R2, R8, R57 ;  /* 0x0000000802397224 */ /* 0x000fe400078e0239 */
[----:B------:R-:W-:Y:S02]  /*19c0*/  VIADD R12, R16, 0xc ;  /* 0x0000000c100c7836 */ /* 0x000fe40000000000 */
[----:B------:R-:W-:Y:S02]  /*19d0*/  IMAD.MOV R6, RZ, RZ, -R6 ;  /* 0x000000ffff067224 */ /* 0x000fe400078e0a06 */
[--C-:B------:R-:W-:Y:S01]  /*19e0*/  @!P6 IMAD.IADD R53, R53, 0x1, -R2.reuse ;  /* 0x000000013535e824 */ /* 0x100fe200078e0a02 */
[C---:B------:R-:W-:Y:S01]  /*19f0*/  ISETP.GT.U32.AND P6, PT, R2.reuse, R51, PT ;  /* 0x000000330200720c */ /* 0x040fe20003fc4070 */
[----:B------:R-:W-:Y:S01]  /*1a00*/  @!P4 IMAD.MOV R43, RZ, RZ, -R43 ;  /* 0x000000ffff2bc224 */ /* 0x000fe200078e0a2b */
[----:B------:R-:W-:Y:S01]  /*1a10*/  IABS R65, R12 ;  /* 0x0000000c00417213 */ /* 0x000fe20000000000 */
[--C-:B------:R-:W-:Y:S01]  /*1a20*/  @!P0 IMAD.IADD R45, R45, 0x1, -R2.reuse ;  /* 0x000000012d2d8824 */ /* 0x100fe200078e0a02 */
[C---:B------:R-:W-:Y:S01]  /*1a30*/  ISETP.GT.U32.AND P4, PT, R2.reuse, R53, PT ;  /* 0x000000350200720c */ /* 0x040fe20003f84070 */
[C---:B------:R-:W-:Y:S01]  /*1a40*/  IMAD R69, R2.reuse, R6, R69 ;  /* 0x0000000602457224 */ /* 0x040fe200078e0245 */
[----:B------:R-:W-:Y:S01]  /*1a50*/  ISETP.GT.U32.AND P0, PT, R2, R57, PT ;  /* 0x000000390200720c */ /* 0x000fe20003f04070 */
[----:B------:R-:W-:-:S02]  /*1a60*/  @!P1 IMAD.IADD R59, R59, 0x1, -R2 ;  /* 0x000000013b3b9824 */ /* 0x000fc400078e0a02 */
[----:B------:R-:W-:Y:S01]  /*1a70*/  IMAD.HI.U32 R8, R5, R65, RZ ;  /* 0x0000004105087227 */ /* 0x000fe200078e00ff */
[----:B------:R-:W-:-:S03]  /*1a80*/  ISETP.GT.U32.AND P1, PT, R2, R69, PT ;  /* 0x000000450200720c */ /* 0x000fc60003f24070 */
[----:B------:R-:W-:Y:S02]  /*1a90*/  IMAD.MOV R8, RZ, RZ, -R8 ;  /* 0x000000ffff087224 */ /* 0x000fe400078e0a08 */
[C---:B------:R-:W-:Y:S01]  /*1aa0*/  IMAD R63, R2.reuse, R10, R63 ;  /* 0x0000000a023f7224 */ /* 0x040fe200078e023f */
[----:B------:R-:W-:Y:S01]  /*1ab0*/  IABS R10, R32 ;  /* 0x00000020000a7213 */ /* 0x000fe20000000000 */
[--C-:B------:R-:W-:Y:S01]  /*1ac0*/  @!P6 IMAD.IADD R51, R51, 0x1, -R2.reuse ;  /* 0x000000013333e824 */ /* 0x100fe200078e0a02 */
[C---:B------:R-:W-:Y:S01]  /*1ad0*/  ISETP.GT.U32.AND P6, PT, R2.reuse, R61, PT ;  /* 0x0000003d0200720c */ /* 0x040fe20003fc4070 */
[C---:B------:R-:W-:Y:S01]  /*1ae0*/  IMAD R65, R2.reuse, R8, R65 ;  /* 0x0000000802417224 */ /* 0x040fe200078e0241 */
[----:B------:R-:W-:Y:S01]  /*1af0*/  IABS R8, R30 ;  /* 0x0000001e00087213 */ /* 0x000fe20000000000 */
[--C-:B------:R-:W-:Y:S02]  /*1b00*/  @!P2 IMAD.IADD R55, R55, 0x1, -R2.reuse ;  /* 0x000000013737a824 */ /* 0x100fe400078e0a02 */
[--C-:B------:R-:W-:Y:S01]  /*1b10*/  @!P4 IMAD.IADD R53, R53, 0x1, -R2.reuse ;  /* 0x000000013535c824 */ /* 0x100fe200078e0a02 */
[----:B------:R-:W-:Y:S01]  /*1b20*/  ISETP.GT.U32.AND P4, PT, R2, R63, PT ;  /* 0x0000003f0200720c */ /* 0x000fe20003f84070 */
[--C-:B------:R-:W-:Y:S01]  /*1b30*/  @!P0 IMAD.IADD R57, R57, 0x1, -R2.reuse ;  /* 0x0000000139398824 */ /* 0x100fe200078e0a02 */
[----:B------:R-:W-:Y:S01]  /*1b40*/  ISETP.GE.AND P0, PT, R18, RZ, PT ;  /* 0x000000ff1200720c */ /* 0x000fe20003f06270 */
[----:B------:R-:W-:Y:S01]  /*1b50*/  @!P1 IMAD.IADD R69, R69, 0x1, -R2 ;  /* 0x0000000145459824 */ /* 0x000fe200078e0a02 */
[C---:B------:R-:W-:Y:S01]  /*1b60*/  ISETP.GT.U32.AND P2, PT, R2.reuse, R55, PT ;  /* 0x000000370200720c */ /* 0x040fe20003f44070 */
[----:B------:R-:W-:Y:S01]  /*1b70*/  IMAD.HI.U32 R6, R5, R8, RZ ;  /* 0x0000000805067227 */ /* 0x000fe200078e00ff */
[----:B------:R-:W-:-:S03]  /*1b80*/  ISETP.GT.U32.AND P1, PT, R2, R57, PT ;  /* 0x000000390200720c */ /* 0x000fc60003f24070 */
[----:B------:R-:W-:Y:S01]  /*1b90*/  @!P6 IMAD.IADD R61, R61, 0x1, -R2 ;  /* 0x000000013d3de824 */ /* 0x000fe200078e0a02 */
[----:B------:R-:W-:Y:S01]  /*1ba0*/  ISETP.GE.AND P6, PT, R14, RZ, PT ;  /* 0x000000ff0e00720c */ /* 0x000fe20003fc6270 */
[----:B------:R-:W-:Y:S02]  /*1bb0*/  IMAD.MOV R67, RZ, RZ, -R6 ;  /* 0x000000ffff437224 */ /* 0x000fe400078e0a06 */
[----:B------:R-:W-:-:S04]  /*1bc0*/  IMAD.HI.U32 R6, R5, R10, RZ ;  /* 0x0000000a05067227 */ /* 0x000fc800078e00ff */
[----:B------:R-:W-:Y:S01]  /*1bd0*/  @!P4 IMAD.IADD R63, R63, 0x1, -R2 ;  /* 0x000000013f3fc824 */ /* 0x000fe200078e0a02 */
[----:B------:R-:W-:Y:S01]  /*1be0*/  ISETP.GE.AND P4, PT, R20, RZ, PT ;  /* 0x000000ff1400720c */ /* 0x000fe20003f86270 */
[C---:B------:R-:W-:Y:S01]  /*1bf0*/  IMAD R5, R2.reuse, R67, R8 ;  /* 0x0000004302057224 */ /* 0x040fe200078e0208 */
[----:B------:R-:W-:Y:S01]  /*1c00*/  SHF.R.U32.HI R8, RZ, 0x2, R102 ;  /* 0x00000002ff087819 */ /* 0x000fe20000011666 */
[----:B------:R-:W-:Y:S01]  /*1c10*/  @!P0 IMAD.MOV R51, RZ, RZ, -R51 ;  /* 0x000000ffff338224 */ /* 0x000fe200078e0a33 */
[C---:B------:R-:W-:Y:S01]  /*1c20*/  ISETP.GT.U32.AND P0, PT, R2.reuse, R61, PT ;  /* 0x0000003d0200720c */ /* 0x040fe20003f04070 */
[--C-:B------:R-:W-:Y:S01]  /*1c30*/  @!P2 IMAD.IADD R55, R55, 0x1, -R2.reuse ;  /* 0x000000013737a824 */ /* 0x100fe200078e0a02 */
[C---:B------:R-:W-:Y:S01]  /*1c40*/  ISETP.GT.U32.AND P2, PT, R2.reuse, R65, PT ;  /* 0x000000410200720c */ /* 0x040fe20003f44070 */
[----:B------:R-:W-:Y:S01]  /*1c50*/  @!P5 IMAD.MOV R45, RZ, RZ, -R45 ;  /* 0x000000ffff2dd224 */ /* 0x000fe200078e0a2d */
[C---:B------:R-:W-:Y:S01]  /*1c60*/  ISETP.GT.U32.AND P5, PT, R2.reuse, R63, PT ;  /* 0x0000003f0200720c */ /* 0x040fe20003fa4070 */
[----:B------:R-:W-:Y:S01]  /*1c70*/  @!P1 IMAD.IADD R57, R57, 0x1, -R2 ;  /* 0x0000000139399824 */ /* 0x000fe200078e0a02 */
[C---:B------:R-:W-:Y:S01]  /*1c80*/  ISETP.GT.U32.AND P1, PT, R2.reuse, R5, PT ;  /* 0x000000050200720c */ /* 0x040fe20003f24070 */
[----:B------:R-:W-:Y:S01]  /*1c90*/  IMAD.MOV R67, RZ, RZ, -R6 ;  /* 0x000000ffff437224 */ /* 0x000fe200078e0a06 */
[----:B------:R-:W-:Y:S01]  /*1ca0*/  SHF.R.S32.HI R6, RZ, 0x1f, R3 ;  /* 0x0000001fff067819 */ /* 0x000fe20000011403 */
[----:B------:R-:W-:Y:S01]  /*1cb0*/  @!P3 IMAD.MOV R47, RZ, RZ, -R47 ;  /* 0x000000ffff2fb224 */ /* 0x000fe200078e0a2f */
[C---:B------:R-:W-:Y:S01]  /*1cc0*/  ISETP.GT.U32.AND P3, PT, R2.reuse, R59, PT ;  /* 0x0000003b0200720c */ /* 0x040fe20003f64070 */
[----:B------:R-:W-:Y:S01]  /*1cd0*/  IMAD R67, R2, R67, R10 ;  /* 0x0000004302437224 */ /* 0x000fe200078e020a */
[----:B------:R-:W-:Y:S01]  /*1ce0*/  LEA.HI R6, R6, R3, RZ, 0x6 ;  /* 0x0000000306067211 */ /* 0x000fe200078f30ff */
[----:B------:R-:W-:-:S02]  /*1cf0*/  @!P0 IMAD.IADD R61, R61, 0x1, -R2 ;  /* 0x000000013d3d8824 */ /* 0x000fc400078e0a02 */
[--C-:B------:R-:W-:Y:S01]  /*1d00*/  @!P2 IMAD.IADD R65, R65, 0x1, -R2.reuse ;  /* 0x000000014141a824 */ /* 0x100fe200078e0a02 */
[----:B------:R-:W-:Y:S01]  /*1d10*/  ISETP.GT.U32.AND P0, PT, R2, R67, PT ;  /* 0x000000430200720c */ /* 0x000fe20003f04070 */
[--C-:B------:R-:W-:Y:S01]  /*1d20*/  @!P5 IMAD.IADD R63, R63, 0x1, -R2.reuse ;  /* 0x000000013f3fd824 */ /* 0x100fe200078e0a02 */
[----:B------:R-:W-:Y:S01]  /*1d30*/  ISETP.GE.AND P5, PT, R24, RZ, PT ;  /* 0x000000ff1800720c */ /* 0x000fe20003fa6270 */
[--C-:B------:R-:W-:Y:S01]  /*1d40*/  @!P1 IMAD.IADD R5, R5, 0x1, -R2.reuse ;  /* 0x0000000105059824 */ /* 0x100fe200078e0a02 */
[----:B------:R-:W-:Y:S01]  /*1d50*/  ISETP.GE.AND P2, PT, R22, RZ, PT ;  /* 0x000000ff1600720c */ /* 0x000fe20003f46270 */
[----:B------:R-:W-:Y:S01]  /*1d60*/  @!P6 IMAD.MOV R53, RZ, RZ, -R53 ;  /* 0x000000ffff35e224 */ /* 0x000fe200078e0a35 */
[C---:B------:R-:W-:Y:S01]  /*1d70*/  ISETP.GT.U32.AND P6, PT, R2.reuse, R65, PT ;  /* 0x000000410200720c */ /* 0x040fe20003fc4070 */
[----:B------:R-:W-:Y:S01]  /*1d80*/  @!P4 IMAD.MOV R55, RZ, RZ, -R55 ;  /* 0x000000ffff37c224 */ /* 0x000fe200078e0a37 */
[C---:B------:R-:W-:Y:S01]  /*1d90*/  ISETP.GT.U32.AND P4, PT, R2.reuse, R69, PT ;  /* 0x000000450200720c */ /* 0x040fe20003f84070 */
[--C-:B------:R-:W-:Y:S01]  /*1da0*/  @!P3 IMAD.IADD R59, R59, 0x1, -R2.reuse ;  /* 0x000000013b3bb824 */ /* 0x100fe200078e0a02 */
[----:B------:R-:W-:Y:S01]  /*1db0*/  ISETP.GT.U32.AND P1, PT, R2, R5, PT ;  /* 0x000000050200720c */ /* 0x000fe20003f24070 */
[----:B------:R-:W-:Y:S01]  /*1dc0*/  IMAD.SHL.U32 R3, R104, 0x8, RZ ;  /* 0x0000000868037824 */ /* 0x000fe200078e00ff */
[----:B------:R-:W-:Y:S01]  /*1dd0*/  ISETP.GE.AND P3, PT, R16, RZ, PT ;  /* 0x000000ff1000720c */ /* 0x000fe20003f66270 */
[--C-:B------:R-:W-:Y:S01]  /*1de0*/  @!P0 IMAD.IADD R67, R67, 0x1, -R2.reuse ;  /* 0x0000000143438824 */ /* 0x100fe200078e0a02 */
[----:B------:R-:W-:Y:S01]  /*1df0*/  ISETP.GE.AND P0, PT, R30, RZ, PT ;  /* 0x000000ff1e00720c */ /* 0x000fe20003f06270 */
[----:B------:R-:W-:Y:S01]  /*1e00*/  @!P5 IMAD.MOV R59, RZ, RZ, -R59 ;  /* 0x000000ffff3bd224 */ /* 0x000fe200078e0a3b */
[----:B------:R-:W-:Y:S01]  /*1e10*/  LOP3.LUT R10, R3, 0x30, RZ, 0xc0, !PT ;  /* 0x00000030030a7812 */ /* 0x000fe200078ec0ff */
[----:B------:R-:W-:Y:S01]  /*1e20*/  @!P2 IMAD.MOV R57, RZ, RZ, -R57 ;  /* 0x000000ffff39a224 */ /* 0x000fe200078e0a39 */
[----:B------:R-:W-:Y:S01]  /*1e30*/  ISETP.GT.U32.AND P5, PT, R2, R67, PT ;  /* 0x000000430200720c */ /* 0x000fe20003fa4070 */
[--C-:B------:R-:W-:Y:S01]  /*1e40*/  @!P6 IMAD.IADD R65, R65, 0x1, -R2.reuse ;  /* 0x000000014141e824 */ /* 0x100fe200078e0a02 */
[----:B------:R-:W-:Y:S01]  /*1e50*/  ISETP.GE.AND P6, PT, R26, RZ, PT ;  /* 0x000000ff1a00720c */ /* 0x000fe20003fc6270 */
[--C-:B------:R-:W-:Y:S01]  /*1e60*/  @!P4 IMAD.IADD R69, R69, 0x1, -R2.reuse ;  /* 0x000000014545c824 */ /* 0x100fe200078e0a02 */
[----:B------:R-:W-:Y:S01]  /*1e70*/  ISETP.GE.AND P4, PT, R28, RZ, PT ;  /* 0x000000ff1c00720c */ /* 0x000fe20003f86270 */
[----:B------:R-:W-:Y:S01]  /*1e80*/  @!P1 IMAD.IADD R5, R5, 0x1, -R2 ;  /* 0x0000000105059824 */ /* 0x000fe200078e0a02 */
[----:B------:R-:W-:Y:S01]  /*1e90*/  ISETP.GE.AND P2, PT, R12, RZ, PT ;  /* 0x000000ff0c00720c */ /* 0x000fe20003f46270 */
[----:B------:R-:W-:Y:S01]  /*1ea0*/  IMAD.SHL.U32 R3, R104, 0x2, RZ ;  /* 0x0000000268037824 */ /* 0x000fe200078e00ff */
[----:B------:R-:W-:Y:S01]  /*1eb0*/  ISETP.GE.AND P1, PT, R32, RZ, PT ;  /* 0x000000ff2000720c */ /* 0x000fe20003f26270 */
[C---:B------:R-:W-:Y:S01]  /*1ec0*/  IMAD.SHL.U32 R12, R71.reuse, 0x10, RZ ;  /* 0x00000010470c7824 */ /* 0x040fe200078e00ff */
[----:B------:R-:W-:Y:S01]  /*1ed0*/  SHF.R.S32.HI R118, RZ, 0x6, R6 ;  /* 0x00000006ff767819 */ /* 0x000fe20000011406 */
[----:B------:R-:W-:Y:S01]  /*1ee0*/  IMAD R10, R71, 0x40, R10 ;  /* 0x00000040470a7824 */ /* 0x000fe200078e020a */
[----:B------:R-:W-:Y:S01]  /*1ef0*/  LOP3.LUT R107, R8, 0x1fe, R3, 0x78, !PT ;  /* 0x000001fe086b7812 */ /* 0x000fe200078e7803 */
[----:B------:R-:W-:Y:S01]  /*1f00*/  @!P5 IMAD.IADD R67, R67, 0x1, -R2 ;  /* 0x000000014343d824 */ /* 0x000fe200078e0a02 */
[----:B------:R-:W-:Y:S01]  /*1f10*/  LOP3.LUT R2, RZ, R49, RZ, 0x33, !PT ;  /* 0x00000031ff027212 */ /* 0x000fe200078e33ff */
[----:B------:R-:W-:Y:S01]  /*1f20*/  @!P6 IMAD.MOV R61, RZ, RZ, -R61 ;  /* 0x000000ffff3de224 */ /* 0x000fe200078e0a3d */
[----:B------:R-:W-:Y:S01]  /*1f30*/  ISETP.NE.AND P5, PT, R49, RZ, PT ;  /* 0x000000ff3100720c */ /* 0x000fe20003fa5270 */
[----:B------:R-:W-:Y:S01]  /*1f40*/  @!P4 IMAD.MOV R63, RZ, RZ, -R63 ;  /* 0x000000ffff3fc224 */ /* 0x000fe200078e0a3f */
[----:B------:R-:W0:Y:S01]  /*1f50*/  LDC R8, c[0x0][0x240] ;  /* 0x00009000ff087b82 */ /* 0x000e220000000800 */
[----:B------:R-:W-:Y:S01]  /*1f60*/  @!P2 IMAD.MOV R65, RZ, RZ, -R65 ;  /* 0x000000ffff41a224 */ /* 0x000fe200078e0a41 */
[----:B------:R-:W-:Y:S01]  /*1f70*/  LOP3.LUT R12, R12, 0x30, R3, 0x78, !PT ;  /* 0x000000300c0c7812 */ /* 0x000fe200078e7803 */
[----:B------:R-:W-:Y:S01]  /*1f80*/  @!P3 IMAD.MOV R69, RZ, RZ, -R69 ;  /* 0x000000ffff45b224 */ /* 0x000fe200078e0a45 */
[----:B------:R-:W-:Y:S01]  /*1f90*/  LOP3.LUT R10, R10, 0x10, R3, 0x78, !PT ;  /* 0x000000100a0a7812 */ /* 0x000fe200078e7803 */
[----:B------:R-:W-:Y:S01]  /*1fa0*/  @!P0 IMAD.MOV R5, RZ, RZ, -R5 ;  /* 0x000000ffff058224 */ /* 0x000fe200078e0a05 */
[C---:B------:R-:W-:Y:S01]  /*1fb0*/  SEL R7, R2.reuse, R7, !P5 ;  /* 0x0000000702077207 */ /* 0x040fe20006800000 */
[----:B------:R-:W-:Y:S01]  /*1fc0*/  @!P1 IMAD.MOV R67, RZ, RZ, -R67 ;  /* 0x000000ffff439224 */ /* 0x000fe200078e0a43 */
[C---:B------:R-:W-:Y:S01]  /*1fd0*/  SEL R9, R2.reuse, R9, !P5 ;  /* 0x0000000902097207 */ /* 0x040fe20006800000 */
[----:B------:R-:W-:Y:S01]  /*1fe0*/  IMAD R71, R71, 0x4, R100 ;  /* 0x0000000447477824 */ /* 0x000fe200078e0264 */
[----:B------:R-:W-:Y:S01]  /*1ff0*/  SEL R11, R2, R11, !P5 ;  /* 0x0000000b020b7207 */ /* 0x000fe20006800000 */
[----:B------:R-:W-:Y:S01]  /*2000*/  IMAD R4, R4, UR8, RZ ;  /* 0x0000000804047c24 */ /* 0x000fe2000f8e02ff */
[C---:B------:R-:W-:Y:S01]  /*2010*/  SEL R13, R2.reuse, R13, !P5 ;  /* 0x0000000d020d7207 */ /* 0x040fe20006800000 */
[----:B------:R-:W-:Y:S01]  /*2020*/  IMAD.U32 R108, R71, 0x20, R12 ;  /* 0x00000020476c7824 */ /* 0x000fe200078e000c */
[C---:B------:R-:W-:Y:S01]  /*2030*/  SEL R15, R2.reuse, R15, !P5 ;  /* 0x0000000f020f7207 */ /* 0x040fe20006800000 */
[----:B------:R-:W-:Y:S01]  /*2040*/  ULDC.64 UR8, c[0x0][0x210] ;  /* 0x0000840000087ab9 */ /* 0x000fe20000000a00 */
[----:B------:R-:W-:-:S02]  /*2050*/  SEL R17, R2, R17, !P5 ;  /* 0x0000001102117207 */ /* 0x000fc40006800000 */
[C---:B------:R-:W-:Y:S02]  /*2060*/  SEL R19, R2.reuse, R19, !P5 ;  /* 0x0000001302137207 */ /* 0x040fe40006800000 */
[C---:B------:R-:W-:Y:S02]  /*2070*/  SEL R21, R2.reuse, R21, !P5 ;  /* 0x0000001502157207 */ /* 0x040fe40006800000 */
[C---:B------:R-:W-:Y:S02]  /*2080*/  SEL R23, R2.reuse, R23, !P5 ;  /* 0x0000001702177207 */ /* 0x040fe40006800000 */
[C---:B------:R-:W-:Y:S01]  /*2090*/  SEL R25, R2.reuse, R25, !P5 ;  /* 0x0000001902197207 */ /* 0x040fe20006800000 */
[-C--:B0-----:R-:W-:Y:S01]  /*20a0*/  IMAD R7, R7, R8.reuse, RZ ;  /* 0x0000000807077224 */ /* 0x081fe200078e02ff */
[C---:B------:R-:W-:Y:S01]  /*20b0*/  SEL R27, R2.reuse, R27, !P5 ;  /* 0x0000001b021b7207 */ /* 0x040fe20006800000 */
[-C--:B------:R-:W-:Y:S01]  /*20c0*/  IMAD R9, R9, R8.reuse, RZ ;  /* 0x0000000809097224 */ /* 0x080fe200078e02ff */
        /* <DEDUP_REMOVED lines=40> */
[----:B------:R-:W-:Y:S01]  /*2350*/  SEL R69, R2, R69, !P5 ;  /* 0x0000004502457207 */ /* 0x000fe20006800000 */
[-C--:B------:R-:W-:Y:S01]  /*2360*/  IMAD R53, R53, R8.reuse, RZ ;  /* 0x0000000835357224 */ /* 0x080fe200078e02ff */
[----:B------:R-:W0:Y:S01]  /*2370*/  LDC.64 R2, c[0x0][0x218] ;  /* 0x00008600ff027b82 */ /* 0x000e220000000a00 */
[-C--:B------:R-:W-:Y:S01]  /*2380*/  IMAD R55, R55, R8.reuse, RZ ;  /* 0x0000000837377224 */ /* 0x080fe200078e02ff */
[----:B------:R-:W-:Y:S01]  /*2390*/  LOP3.LUT R116, R10, 0x200, R105, 0xf8, !PT ;  /* 0x000002000a747812 */ /* 0x000fe200078ef869 */
[-C--:B------:R-:W-:Y:S01]  /*23a0*/  IMAD R57, R57, R8.reuse, RZ ;  /* 0x0000000839397224 */ /* 0x080fe200078e02ff */
[----:B------:R-:W-:Y:S01]  /*23b0*/  LOP3.LUT R120, R107, 0x40, RZ, 0x3c, !PT ;  /* 0x000000406b787812 */ /* 0x000fe200078e3cff */
[-C--:B------:R-:W-:Y:S01]  /*23c0*/  IMAD R59, R59, R8.reuse, RZ ;  /* 0x000000083b3b7224 */ /* 0x080fe200078e02ff */
[----:B------:R-:W-:Y:S01]  /*23d0*/  LOP3.LUT R124, R108, 0x40, RZ, 0x3c, !PT ;  /* 0x000000406c7c7812 */ /* 0x000fe200078e3cff */
[-C--:B------:R-:W-:Y:S01]  /*23e0*/  IMAD R14, R61, R8.reuse, RZ ;  /* 0x000000083d0e7224 */ /* 0x080fe200078e02ff */
[----:B------:R-:W-:Y:S01]  /*23f0*/  LOP3.LUT R114, R116, 0x20, RZ, 0x3c, !PT ;  /* 0x0000002074727812 */ /* 0x000fe200078e3cff */
[----:B------:R-:W-:-:S02]  /*2400*/  IMAD R16, R63, R8, RZ ;  /* 0x000000083f107224 */ /* 0x000fc400078e02ff */
[-C--:B------:R-:W-:Y:S02]  /*2410*/  IMAD R18, R65, R8.reuse, RZ ;  /* 0x0000000841127224 */ /* 0x080fe400078e02ff */
[-C--:B------:R-:W-:Y:S01]  /*2420*/  IMAD R20, R5, R8.reuse, RZ ;  /* 0x0000000805147224 */ /* 0x080fe200078e02ff */
[----:B------:R-:W-:Y:S01]  /*2430*/  LEA R5, P0, R4, UR8, 0x1 ;  /* 0x0000000804057c11 */ /* 0x000fe2000f8008ff */
[-C--:B------:R-:W-:Y:S02]  /*2440*/  IMAD R22, R67, R8.reuse, RZ ;  /* 0x0000000843167224 */ /* 0x080fe400078e02ff */
[----:B------:R-:W-:Y:S02]  /*2450*/  IMAD R24, R69, R8, RZ ;  /* 0x0000000845187224 */ /* 0x000fe400078e02ff */
[----:B------:R-:W1:Y:S01]  /*2460*/  LDC R8, c[0x0][0x238] ;  /* 0x00008e00ff087b82 */ /* 0x000e620000000800 */
[-C--:B0-----:R-:W-:Y:S02]  /*2470*/  LEA R110, P6, R7, R2.reuse, 0x1 ;  /* 0x00000002076e7211 */ /* 0x081fe400078c08ff */
[----:B------:R-:W-:-:S02]  /*2480*/  LEA R122, P1, R9, R2, 0x1 ;  /* 0x00000002097a7211 */ /* 0x000fc400078208ff */
[-C--:B------:R-:W-:Y:S02]  /*2490*/  LEA R136, P3, R13, R2.reuse, 0x1 ;  /* 0x000000020d887211 */ /* 0x080fe400078608ff */
[-C--:B------:R-:W-:Y:S02]  /*24a0*/  LEA.HI.X.SX32 R111, R7, R3.reuse, 0x1, P6 ;  /* 0x00000003076f7211 */ /* 0x080fe400030f0eff */
[----:B------:R-:W-:Y:S02]  /*24b0*/  LEA.HI.X.SX32 R123, R9, R3, 0x1, P1 ;  /* 0x00000003097b7211 */ /* 0x000fe400008f0eff */
[-C--:B------:R-:W-:Y:S02]  /*24c0*/  LEA R112, P2, R11, R2.reuse, 0x1 ;  /* 0x000000020b707211 */ /* 0x080fe400078408ff */
[-C--:B------:R-:W-:Y:S02]  /*24d0*/  LEA R138, P4, R15, R2.reuse, 0x1 ;  /* 0x000000020f8a7211 */ /* 0x080fe400078808ff */
[----:B------:R-:W-:-:S02]  /*24e0*/  LEA R12, P5, R17, R2, 0x1 ;  /* 0x00000002110c7211 */ /* 0x000fc400078a08ff */
[-C--:B------:R-:W-:Y:S02]  /*24f0*/  LEA R48, P6, R19, R2.reuse, 0x1 ;  /* 0x0000000213307211 */ /* 0x080fe400078c08ff */
[----:B------:R-:W-:Y:S01]  /*2500*/  LEA R144, P1, R21, R2, 0x1 ;  /* 0x0000000215907211 */ /* 0x000fe200078208ff */
[-C--:B-1----:R-:W-:Y:S01]  /*2510*/  IMAD R109, R109, R8.reuse, RZ ;  /* 0x000000086d6d7224 */ /* 0x082fe200078e02ff */
[-C--:B------:R-:W-:Y:S01]  /*2520*/  LEA.HI.X.SX32 R137, R13, R3.reuse, 0x1, P3 ;  /* 0x000000030d897211 */ /* 0x080fe200018f0eff */
[-C--:B------:R-:W-:Y:S01]  /*2530*/  IMAD R113, R113, R8.reuse, RZ ;  /* 0x0000000871717224 */ /* 0x080fe200078e02ff */
        /* <DEDUP_REMOVED lines=8> */
[----:B------:R-:W-:Y:S01]  /*25c0*/  LEA.HI.X.SX32 R145, R21, R3, 0x1, P1 ;  /* 0x0000000315917211 */ /* 0x000fe200008f0eff */
[----:B------:R-:W-:Y:S01]  /*25d0*/  IMAD R129, R129, R8, RZ ;  /* 0x0000000881817224 */ /* 0x000fe200078e02ff */
[-C--:B------:R-:W-:Y:S01]  /*25e0*/  LEA R140, P2, R23, R2.reuse, 0x1 ;  /* 0x00000002178c7211 */ /* 0x080fe200078408ff */
[----:B------:R-:W-:Y:S01]  /*25f0*/  IMAD.SHL.U32 R131, R8, 0x40, RZ ;  /* 0x0000004008837824 */ /* 0x000fe200078e00ff */
[----:B------:R-:W-:Y:S01]  /*2600*/  LEA R142, P3, R25, R2, 0x1 ;  /* 0x00000002198e7211 */ /* 0x000fe200078608ff */
[----:B------:R-:W-:Y:S01]  /*2610*/  IMAD R127, R101, R8, RZ ;  /* 0x00000008657f7224 */ /* 0x000fe200078e02ff */
[----:B------:R-:W-:-:S02]  /*2620*/  LEA R96, P4, R27, R2, 0x1 ;  /* 0x000000021b607211 */ /* 0x000fc400078808ff */
[-C--:B------:R-:W-:Y:S02]  /*2630*/  LEA R98, P5, R29, R2.reuse, 0x1 ;  /* 0x000000021d627211 */ /* 0x080fe400078a08ff */
[-C--:B------:R-:W-:Y:S02]  /*2640*/  LEA R92, P6, R31, R2.reuse, 0x1 ;  /* 0x000000021f5c7211 */ /* 0x080fe400078c08ff */
[----:B------:R-:W-:Y:S02]  /*2650*/  LEA R94, P1, R33, R2, 0x1 ;  /* 0x00000002215e7211 */ /* 0x000fe400078208ff */
[-C--:B------:R-:W-:Y:S02]  /*2660*/  LEA.HI.X.SX32 R141, R23, R3.reuse, 0x1, P2 ;  /* 0x00000003178d7211 */ /* 0x080fe400010f0eff */
[-C--:B------:R-:W-:Y:S02]  /*2670*/  LEA.HI.X.SX32 R143, R25, R3.reuse, 0x1, P3 ;  /* 0x00000003198f7211 */ /* 0x080fe400018f0eff */
[----:B------:R-:W-:-:S02]  /*2680*/  LEA.HI.X.SX32 R97, R27, R3, 0x1, P4 ;  /* 0x000000031b617211 */ /* 0x000fc400020f0eff */
[----:B------:R-:W-:Y:S02]  /*2690*/  CS2R R26, SRZ ;  /* 0x00000000001a7805 */ /* 0x000fe4000001ff00 */
[-C--:B------:R-:W-:Y:S02]  /*26a0*/  LEA.HI.X.SX32 R99, R29, R3.reuse, 0x1, P5 ;  /* 0x000000031d637211 */ /* 0x080fe400028f0eff */
[-C--:B------:R-:W-:Y:S02]  /*26b0*/  LEA.HI.X.SX32 R93, R31, R3.reuse, 0x1, P6 ;  /* 0x000000031f5d7211 */ /* 0x080fe400030f0eff */
[----:B------:R-:W-:Y:S02]  /*26c0*/  LEA.HI.X.SX32 R95, R33, R3, 0x1, P1 ;  /* 0x00000003215f7211 */ /* 0x000fe400008f0eff */
[-C--:B------:R-:W-:Y:S02]  /*26d0*/  LEA R90, P2, R35, R2.reuse, 0x1 ;  /* 0x00000002235a7211 */ /* 0x080fe400078408ff */
[----:B------:R-:W-:-:S02]  /*26e0*/  LEA R86, P3, R37, R2, 0x1 ;  /* 0x0000000225567211 */ /* 0x000fc400078608ff */
[-C--:B------:R-:W-:Y:S02]  /*26f0*/  LEA R88, P4, R39, R2.reuse, 0x1 ;  /* 0x0000000227587211 */ /* 0x080fe400078808ff */
[-C--:B------:R-:W-:Y:S02]  /*2700*/  LEA R82, P5, R41, R2.reuse, 0x1 ;  /* 0x0000000229527211 */ /* 0x080fe400078a08ff */
[-C--:B------:R-:W-:Y:S02]  /*2710*/  LEA R84, P6, R43, R2.reuse, 0x1 ;  /* 0x000000022b547211 */ /* 0x080fe400078c08ff */
[----:B------:R-:W-:Y:S02]  /*2720*/  LEA R80, P1, R45, R2, 0x1 ;  /* 0x000000022d507211 */ /* 0x000fe400078208ff */
[-C--:B------:R-:W-:Y:S02]  /*2730*/  LEA.HI.X.SX32 R91, R35, R3.reuse, 0x1, P2 ;  /* 0x00000003235b7211 */ /* 0x080fe400010f0eff */
[----:B------:R-:W-:-:S02]  /*2740*/  LEA.HI.X.SX32 R87, R37, R3, 0x1, P3 ;  /* 0x0000000325577211 */ /* 0x000fc400018f0eff */
[-C--:B------:R-:W-:Y:S02]  /*2750*/  LEA.HI.X.SX32 R89, R39, R3.reuse, 0x1, P4 ;  /* 0x0000000327597211 */ /* 0x080fe400020f0eff */
[-C--:B------:R-:W-:Y:S02]  /*2760*/  LEA.HI.X.SX32 R83, R41, R3.reuse, 0x1, P5 ;  /* 0x0000000329537211 */ /* 0x080fe400028f0eff */
[----:B------:R-:W-:Y:S02]  /*2770*/  CS2R R40, SRZ ;  /* 0x0000000000287805 */ /* 0x000fe4000001ff00 */
[-C--:B------:R-:W-:Y:S02]  /*2780*/  LEA.HI.X.SX32 R85, R43, R3.reuse, 0x1, P6 ;  /* 0x000000032b557211 */ /* 0x080fe400030f0eff */
[----:B------:R-:W-:Y:S02]  /*2790*/  CS2R R42, SRZ ;  /* 0x00000000002a7805 */ /* 0x000fe4000001ff00 */
[----:B------:R-:W-:-:S02]  /*27a0*/  LEA.HI.X.SX32 R81, R45, R3, 0x1, P1 ;  /* 0x000000032d517211 */ /* 0x000fc400008f0eff */
[----:B------:R-:W-:Y:S02]  /*27b0*/  CS2R R44, SRZ ;  /* 0x00000000002c7805 */ /* 0x000fe4000001ff00 */
[-C--:B------:R-:W-:Y:S02]  /*27c0*/  LEA R78, P2, R47, R2.reuse, 0x1 ;  /* 0x000000022f4e7211 */ /* 0x080fe400078408ff */
[-C--:B------:R-:W-:Y:S02]  /*27d0*/  LEA R70, P3, R51, R2.reuse, 0x1 ;  /* 0x0000000233467211 */ /* 0x080fe400078608ff */
[-C--:B------:R-:W-:Y:S02]  /*27e0*/  LEA R72, P4, R53, R2.reuse, 0x1 ;  /* 0x0000000235487211 */ /* 0x080fe400078808ff */
[-C--:B------:R-:W-:Y:S02]  /*27f0*/  LEA R29, P5, R55, R2.reuse, 0x1 ;  /* 0x00000002371d7211 */ /* 0x080fe400078a08ff */
[----:B------:R-:W-:-:S02]  /*2800*/  LEA R76, P6, R57, R2, 0x1 ;  /* 0x00000002394c7211 */ /* 0x000fc400078c08ff */
[----:B------:R-:W-:Y:S02]  /*2810*/  LEA R60, P1, R59, R2, 0x1 ;  /* 0x000000023b3c7211 */ /* 0x000fe400078208ff */
[-C--:B------:R-:W-:Y:S02]  /*2820*/  LEA.HI.X.SX32 R79, R47, R3.reuse, 0x1, P2 ;  /* 0x000000032f4f7211 */ /* 0x080fe400010f0eff */
[----:B------:R-:W-:Y:S02]  /*2830*/  CS2R R46, SRZ ;  /* 0x00000000002e7805 */ /* 0x000fe4000001ff00 */
[-C--:B------:R-:W-:Y:S02]  /*2840*/  LEA.HI.X.SX32 R71, R51, R3.reuse, 0x1, P3 ;  /* 0x0000000333477211 */ /* 0x080fe400018f0eff */
[-C--:B------:R-:W-:Y:S02]  /*2850*/  LEA.HI.X.SX32 R73, R53, R3.reuse, 0x1, P4 ;  /* 0x0000000335497211 */ /* 0x080fe400020f0eff */
[----:B------:R-:W-:-:S02]  /*2860*/  LEA.HI.X.SX32 R126, R55, R3, 0x1, P5 ;  /* 0x00000003377e7211 */ /* 0x000fc400028f0eff */
[-C--:B------:R-:W-:Y:S02]  /*2870*/  LEA.HI.X.SX32 R77, R57, R3.reuse, 0x1, P6 ;  /* 0x00000003394d7211 */ /* 0x080fe400030f0eff */
[----:B------:R-:W-:Y:S02]  /*2880*/  LEA.HI.X.SX32 R61, R59, R3, 0x1, P1 ;  /* 0x000000033b3d7211 */ /* 0x000fe400008f0eff */
[-C--:B------:R-:W-:Y:S02]  /*2890*/  LEA R62, P2, R14, R2.reuse, 0x1 ;  /* 0x000000020e3e7211 */ /* 0x080fe400078408ff */
[-C--:B------:R-:W-:Y:S02]  /*28a0*/  LEA R64, P3, R16, R2.reuse, 0x1 ;  /* 0x0000000210407211 */ /* 0x080fe400078608ff */
[-C--:B------:R-:W-:Y:S02]  /*28b0*/  LEA R66, P4, R18, R2.reuse, 0x1 ;  /* 0x0000000212427211 */ /* 0x080fe400078808ff */
[----:B------:R-:W-:-:S02]  /*28c0*/  LEA R68, P5, R20, R2, 0x1 ;  /* 0x0000000214447211 */ /* 0x000fc400078a08ff */
[-C--:B------:R-:W-:Y:S02]  /*28d0*/  LEA R56, P6, R22, R2.reuse, 0x1 ;  /* 0x0000000216387211 */ /* 0x080fe400078c08ff */
[----:B------:R-:W-:Y:S02]  /*28e0*/  LEA R58, P1, R24, R2, 0x1 ;  /* 0x00000002183a7211 */ /* 0x000fe400078208ff */
[-C--:B------:R-:W-:Y:S02]  /*28f0*/  LEA.HI.X.SX32 R63, R14, R3.reuse, 0x1, P2 ;  /* 0x000000030e3f7211 */ /* 0x080fe400010f0eff */
[-C--:B------:R-:W-:Y:S02]  /*2900*/  LEA.HI.X.SX32 R65, R16, R3.reuse, 0x1, P3 ;  /* 0x0000000310417211 */ /* 0x080fe400018f0eff */
[-C--:B------:R-:W-:Y:S02]  /*2910*/  LEA.HI.X.SX32 R67, R18, R3.reuse, 0x1, P4 ;  /* 0x0000000312437211 */ /* 0x080fe400020f0eff */
[----:B------:R-:W-:-:S02]  /*2920*/  LEA.HI.X.SX32 R69, R20, R3, 0x1, P5 ;  /* 0x0000000314457211 */ /* 0x000fc400028f0eff */
[----:B------:R-:W-:Y:S02]  /*2930*/  CS2R R20, SRZ ;  /* 0x0000000000147805 */ /* 0x000fe4000001ff00 */
[-C--:B------:R-:W-:Y:S02]  /*2940*/  LEA.HI.X.SX32 R57, R22, R3.reuse, 0x1, P6 ;  /* 0x0000000316397211 */ /* 0x080fe400030f0eff */
[----:B------:R-:W-:Y:S02]  /*2950*/  CS2R R22, SRZ ;  /* 0x0000000000167805 */ /* 0x000fe4000001ff00 */
[----:B------:R-:W-:Y:S02]  /*2960*/  LEA.HI.X.SX32 R59, R24, R3, 0x1, P1 ;  /* 0x00000003183b7211 */ /* 0x000fe400008f0eff */
[----:B------:R-:W-:Y:S02]  /*2970*/  CS2R R24, SRZ ;  /* 0x0000000000187805 */ /* 0x000fe4000001ff00 */
[----:B------:R-:W-:-:S07]  /*2980*/  LEA.HI.X.SX32 R3, R4, UR9, 0x1, P0 ;  /* 0x0000000904037c11 */ /* 0x000fce00080f0eff */
.L_x_2:
[C---:B------:R-:W-:Y:S02]  /*2990*/  LOP3.LUT R2, R101.reuse, 0x8, RZ, 0xfc, !PT ;  /* 0x0000000865027812 */ /* 0x040fe400078efcff */
[C---:B------:R-:W-:Y:S02]  /*29a0*/  ISETP.GE.AND P6, PT, R101.reuse, UR5, PT ;  /* 0x0000000565007c0c */ /* 0x040fe4000bfc6270 */
[----:B------:R-:W-:Y:S02]  /*29b0*/  ISETP.GE.AND P1, PT, R2, UR5, PT ;  /* 0x0000000502007c0c */ /* 0x000fe4000bf26270 */
[C---:B------:R-:W-:Y:S02]  /*29c0*/  LOP3.LUT R2, R101.reuse, 0x20, RZ, 0xfc, !PT ;  /* 0x0000002065027812 */ /* 0x040fe400078efcff */
[----:B------:R-:W-:Y:S02]  /*29d0*/  LOP3.LUT R4, R101, 0x10, RZ, 0xfc, !PT ;  /* 0x0000001065047812 */ /* 0x000fe400078efcff */
[----:B------:R-:W-:Y:S01]  /*29e0*/  ISETP.GE.AND P3, PT, R2, UR5, PT ;  /* 0x0000000502007c0c */ /* 0x000fe2000bf66270 */
[----:B------:R-:W-:Y:S01]  /*29f0*/  IMAD.MOV.U32 R2, RZ, RZ, R5 ;  /* 0x000000ffff027224 */ /* 0x000fe200078e0005 */
[----:B------:R-:W-:-:S02]  /*2a00*/  PRMT R14, RZ, 0x7610, R14 ;  /* 0x00007610ff0e7816 */ /* 0x000fc4000000000e */
[----:B------:R-:W-:Y:S01]  /*2a10*/  ISETP.GE.AND P0, PT, R4, UR5, PT ;  /* 0x0000000504007c0c */ /* 0x000fe2000bf06270 */
[--C-:B------:R-:W-:Y:S01]  /*2a20*/  IMAD.WIDE R34, R127, 0x2, R2.reuse ;  /* 0x000000027f227825 */ /* 0x100fe200078e0202 */
[C---:B------:R-:W-:Y:S02]  /*2a30*/  LOP3.LUT R6, R101.reuse, 0x18, RZ, 0xfc, !PT ;  /* 0x0000001865067812 */ /* 0x040fe400078efcff */
[----:B------:R-:W-:Y:S01]  /*2a40*/  LOP3.LUT R4, R101, 0x28, RZ, 0xfc, !PT ;  /* 0x0000002865047812 */ /* 0x000fe200078efcff */
[--C-:B------:R-:W-:Y:S01]  /*2a50*/  IMAD.WIDE R32, R129, 0x2, R2.reuse ;  /* 0x0000000281207825 */ /* 0x100fe200078e0202 */
[C---:B------:R-:W-:Y:S01]  /*2a60*/  LOP3.LUT R5, R101.reuse, 0x30, RZ, 0xfc, !PT ;  /* 0x0000003065057812 */ /* 0x040fe200078efcff */
[----:B------:R0:W2:Y:S01]  /*2a70*/  @!P6 LDG.E.U16 R14, desc[UR6][R34.64] ;  /* 0x00000006220ee981 */ /* 0x0000a2000c1e1500 */
[----:B------:R-:W-:Y:S01]  /*2a80*/  LOP3.LUT R7, R101, 0x38, RZ, 0xfc, !PT ;  /* 0x0000003865077812 */ /* 0x000fe200078efcff */
[----:B------:R-:W-:Y:S01]  /*2a90*/  IMAD.WIDE R10, R125, 0x2, R2 ;  /* 0x000000027d0a7825 */ /* 0x000fe200078e0202 */
[----:B------:R-:W-:-:S02]  /*2aa0*/  ISETP.GE.AND P2, PT, R6, UR5, PT ;  /* 0x0000000506007c0c */ /* 0x000fc4000bf46270 */
[----:B------:R-:W-:Y:S02]  /*2ab0*/  ISETP.GE.AND P4, PT, R4, UR5, PT ;  /* 0x0000000504007c0c */ /* 0x000fe4000bf86270 */
[----:B------:R-:W-:Y:S02]  /*2ac0*/  ISETP.GE.AND P5, PT, R5, UR5, PT ;  /* 0x0000000505007c0c */ /* 0x000fe4000bfa6270 */
[----:B------:R-:W-:Y:S01]  /*2ad0*/  ISETP.GE.AND P6, PT, R7, UR5, PT ;  /* 0x0000000507007c0c */ /* 0x000fe2000bfc6270 */
[----:B------:R-:W-:Y:S01]  /*2ae0*/  IMAD.WIDE R52, R121, 0x2, R2 ;  /* 0x0000000279347825 */ /* 0x000fe200078e0202 */
[----:B------:R-:W-:Y:S02]  /*2af0*/  PRMT R6, RZ, 0x7610, R6 ;  /* 0x00007610ff067816 */ /* 0x000fe40000000006 */
[----:B------:R-:W-:Y:S01]  /*2b00*/  PRMT R4, RZ, 0x7610, R4 ;  /* 0x00007610ff047816 */ /* 0x000fe20000000004 */
[----:B------:R-:W-:Y:S01]  /*2b10*/  IMAD.WIDE R8, R117, 0x2, R2 ;  /* 0x0000000275087825 */ /* 0x000fe200078e0202 */
[----:B------:R-:W-:-:S02]  /*2b20*/  PRMT R16, RZ, 0x7610, R16 ;  /* 0x00007610ff107816 */ /* 0x000fc40000000010 */
[----:B------:R-:W-:Y:S01]  /*2b30*/  PRMT R18, RZ, 0x7610, R18 ;  /* 0x00007610ff127816 */ /* 0x000fe20000000012 */
[----:B------:R-:W-:Y:S01]  /*2b40*/  IMAD.WIDE R50, R115, 0x2, R2 ;  /* 0x0000000273327825 */ /* 0x000fe200078e0202 */
[----:B------:R-:W-:Y:S01]  /*2b50*/  PRMT R30, RZ, 0x7610, R30 ;  /* 0x00007610ff1e7816 */ /* 0x000fe2000000001e */
[----:B------:R-:W3:Y:S01]  /*2b60*/  @!P1 LDG.E.U16 R6, desc[UR6][R32.64] ;  /* 0x0000000620069981 */ /* 0x000ee2000c1e1500 */
[----:B------:R-:W-:Y:S01]  /*2b70*/  PRMT R28, RZ, 0x7610, R28 ;  /* 0x00007610ff1c7816 */ /* 0x000fe2000000001c */
[----:B------:R-:W-:Y:S01]  /*2b80*/  IMAD.WIDE R38, R113, 0x2, R2 ;  /* 0x0000000271267825 */ /* 0x000fe200078e0202 */
[----:B0-----:R-:W-:Y:S01]  /*2b90*/  PRMT R34, RZ, 0x7610, R34 ;  /* 0x00007610ff227816 */ /* 0x001fe20000000022 */
[----:B------:R-:W4:Y:S02]  /*2ba0*/  @!P0 LDG.E.U16 R4, desc[UR6][R10.64] ;  /* 0x000000060a048981 */ /* 0x000f24000c1e1500 */
[----:B------:R-:W-:Y:S02]  /*2bb0*/  IMAD.WIDE R36, R109, 0x2, R2 ;  /* 0x000000026d247825 */ /* 0x000fe400078e0202 */
[----:B------:R-:W5:Y:S04]  /*2bc0*/  @!P2 LDG.E.U16 R16, desc[UR6][R52.64] ;  /* 0x000000063410a981 */ /* 0x000f68000c1e1500 */
[----:B------:R0:W5:Y:S04]  /*2bd0*/  @!P3 LDG.E.U16 R18, desc[UR6][R8.64] ;  /* 0x000000060812b981 */ /* 0x000168000c1e1500 */
[----:B------:R-:W5:Y:S04]  /*2be0*/  @!P4 LDG.E.U16 R30, desc[UR6][R50.64] ;  /* 0x00000006321ec981 */ /* 0x000f68000c1e1500 */
[----:B------:R1:W5:Y:S04]  /*2bf0*/  @!P5 LDG.E.U16 R28, desc[UR6][R38.64] ;  /* 0x00000006261cd981 */ /* 0x000368000c1e1500 */
[----:B------:R1:W5:Y:S01]  /*2c00*/  @!P6 LDG.E.U16 R34, desc[UR6][R36.64] ;  /* 0x000000062422e981 */ /* 0x000362000c1e1500 */
[----:B------:R-:W-:Y:S01]  /*2c10*/  BAR.SYNC.DEFER_BLOCKING 0x0 ;  /* 0x0000000000007b1d */ /* 0x000fe20000010000 */
[----:B------:R-:W-:Y:S01]  /*2c20*/  ISETP.GE.AND P0, PT, R0, UR5, PT ;  /* 0x0000000500007c0c */ /* 0x000fe2000bf06270 */
[----:B0-----:R-:W-:Y:S01]  /*2c30*/  IMAD.WIDE R8, R133, 0x2, R56 ;  /* 0x0000000285087825 */ /* 0x001fe200078e0238 */
[----:B------:R-:W-:-:S02]  /*2c40*/  PRMT R5, RZ, 0x7610, R5 ;  /* 0x00007610ff057816 */ /* 0x000fc40000000005 */
[----:B------:R-:W-:Y:S01]  /*2c50*/  PRMT R32, RZ, 0x7610, R32 ;  /* 0x00007610ff207816 */ /* 0x000fe20000000020 */
[C---:B------:R-:W-:Y:S01]  /*2c60*/  IMAD.WIDE R10, R133.reuse, 0x2, R58 ;  /* 0x00000002850a7825 */ /* 0x040fe200078e023a */
[----:B-1----:R-:W-:Y:S02]  /*2c70*/  PRMT R38, RZ, 0x7610, R38 ;  /* 0x00007610ff267816 */ /* 0x002fe40000000026 */
[----:B------:R-:W-:Y:S01]  /*2c80*/  PRMT R52, RZ, 0x7610, R52 ;  /* 0x00007610ff347816 */ /* 0x000fe20000000034 */
[C---:B------:R-:W-:Y:S01]  /*2c90*/  IMAD.WIDE R74, R133.reuse, 0x2, R68 ;  /* 0x00000002854a7825 */ /* 0x040fe200078e0244 */
[----:B------:R-:W-:Y:S02]  /*2ca0*/  PRMT R15, RZ, 0x7610, R15 ;  /* 0x00007610ff0f7816 */ /* 0x000fe4000000000f */
[----:B------:R-:W-:Y:S01]  /*2cb0*/  PRMT R50, RZ, 0x7610, R50 ;  /* 0x00007610ff327816 */ /* 0x000fe20000000032 */
[C---:B------:R-:W-:Y:S01]  /*2cc0*/  IMAD.WIDE R36, R133.reuse, 0x2, R64 ;  /* 0x0000000285247825 */ /* 0x040fe200078e0240 */
[----:B------:R0:W5:Y:S04]  /*2cd0*/  @!P0 LDG.E.U16 R5, desc[UR6][R8.64] ;  /* 0x0000000608058981 */ /* 0x000168000c1e1500 */
[----:B------:R1:W5:Y:S04]  /*2ce0*/  @!P0 LDG.E.U16 R32, desc[UR6][R10.64] ;  /* 0x000000060a208981 */ /* 0x000368000c1e1500 */
[----:B------:R1:W5:Y:S01]  /*2cf0*/  @!P0 LDG.E.U16 R38, desc[UR6][R74.64] ;  /* 0x000000064a268981 */ /* 0x000362000c1e1500 */
[----:B0-----:R-:W-:Y:S01]  /*2d00*/  IMAD.WIDE R8, R133, 0x2, R60 ;  /* 0x0000000285087825 */ /* 0x001fe200078e023c */
[----:B------:R-:W-:-:S02]  /*2d10*/  PRMT R128, RZ, 0x7610, R128 ;  /* 0x00007610ff807816 */ /* 0x000fc40000000080 */
[----:B------:R-:W5:Y:S01]  /*2d20*/  @!P0 LDG.E.U16 R50, desc[UR6][R36.64] ;  /* 0x0000000624328981 */ /* 0x000f62000c1e1500 */
[----:B-1----:R-:W-:-:S03]  /*2d30*/  IMAD.WIDE R10, R133, 0x2, R62 ;  /* 0x00000002850a7825 */ /* 0x002fc600078e023e */
[----:B------:R0:W5:Y:S01]  /*2d40*/  @!P0 LDG.E.U16 R52, desc[UR6][R8.64] ;  /* 0x0000000608348981 */ /* 0x000162000c1e1500 */
[--C-:B------:R-:W-:Y:S01]  /*2d50*/  IMAD.MOV.U32 R74, RZ, RZ, R29.reuse ;  /* 0x000000ffff4a7224 */ /* 0x100fe200078e001d */
[----:B------:R-:W-:Y:S02]  /*2d60*/  PRMT R29, RZ, 0x7610, R29 ;  /* 0x00007610ff1d7816 */ /* 0x000fe4000000001d */
[----:B------:R1:W5:Y:S01]  /*2d70*/  @!P0 LDG.E.U16 R15, desc[UR6][R10.64] ;  /* 0x000000060a0f8981 */ /* 0x000362000c1e1500 */
[----:B------:R-:W-:Y:S01]  /*2d80*/  PRMT R19, RZ, 0x7610, R19 ;  /* 0x00007610ff137816 */ /* 0x000fe20000000013 */
[----:B0-----:R-:W-:Y:S01]  /*2d90*/  IMAD.WIDE R8, R133, 0x2, R78 ;  /* 0x0000000285087825 */ /* 0x001fe200078e024e */
[----:B------:R-:W-:-:S03]  /*2da0*/  PRMT R134, RZ, 0x7610, R134 ;  /* 0x00007610ff867816 */ /* 0x000fc60000000086 */
[C---:B-1----:R-:W-:Y:S01]  /*2db0*/  IMAD.WIDE R10, R133.reuse, 0x2, R70 ;  /* 0x00000002850a7825 */ /* 0x042fe200078e0246 */
[----:B------:R0:W5:Y:S03]  /*2dc0*/  @!P0 LDG.E.U16 R29, desc[UR6][R8.64] ;  /* 0x00000006081d8981 */ /* 0x000166000c1e1500 */
[C---:B------:R-:W-:Y:S01]  /*2dd0*/  IMAD.WIDE R36, R133.reuse, 0x2, R72 ;  /* 0x0000000285247825 */ /* 0x040fe200078e0248 */
[----:B------:R-:W-:Y:S01]  /*2de0*/  PRMT R7, RZ, 0x7610, R7 ;  /* 0x00007610ff077816 */ /* 0x000fe20000000007 */
[----:B------:R1:W5:Y:S01]  /*2df0*/  @!P0 LDG.E.U16 R128, desc[UR6][R10.64] ;  /* 0x000000060a808981 */ /* 0x000362000c1e1500 */
[----:B------:R-:W-:Y:S01]  /*2e00*/  PRMT R33, RZ, 0x7610, R33 ;  /* 0x00007610ff217816 */ /* 0x000fe20000000021 */
[C---:B------:R-:W-:Y:S01]  /*2e10*/  IMAD.WIDE R54, R133.reuse, 0x2, R66 ;  /* 0x0000000285367825 */ /* 0x040fe200078e0242 */
[----:B------:R-:W-:Y:S01]  /*2e20*/  PRMT R132, RZ, 0x7610, R132 ;  /* 0x00007610ff847816 */ /* 0x000fe20000000084 */
[----:B------:R1:W5:Y:S02]  /*2e30*/  @!P0 LDG.E.U16 R19, desc[UR6][R36.64] ;  /* 0x0000000624138981 */ /* 0x000364000c1e1500 */
[C---:B0-----:R-:W-:Y:S01]  /*2e40*/  IMAD.WIDE R8, R133.reuse, 0x2, R86 ;  /* 0x0000000285087825 */ /* 0x041fe200078e0256 */
[----:B------:R-:W-:Y:S01]  /*2e50*/  PRMT R53, RZ, 0x7610, R53 ;  /* 0x00007610ff357816 */ /* 0x000fe20000000035 */
[----:B------:R-:W5:Y:S02]  /*2e60*/  @!P0 LDG.E.U16 R7, desc[UR6][R54.64] ;  /* 0x0000000636078981 */ /* 0x000f64000c1e1500 */
[----:B-1----:R-:W-:-:S02]  /*2e70*/  IMAD.WIDE R10, R133, 0x2, R88 ;  /* 0x00000002850a7825 */ /* 0x002fc400078e0258 */
[----:B------:R0:W5:Y:S02]  /*2e80*/  @!P0 LDG.E.U16 R134, desc[UR6][R8.64] ;  /* 0x0000000608868981 */ /* 0x000164000c1e1500 */
[----:B------:R-:W-:Y:S02]  /*2e90*/  IMAD.MOV.U32 R75, RZ, RZ, R126 ;  /* 0x000000ffff4b7224 */ /* 0x000fe400078e007e */
        /* <DEDUP_REMOVED lines=10> */
[----:B------:R-:W-:-:S02]  /*2f40*/  IMAD.WIDE R54, R133, 0x2, R74 ;  /* 0x0000000285367825 */ /* 0x000fc400078e024a */
[----:B------:R0:W5:Y:S02]  /*2f50*/  @!P0 LDG.E.U16 R53, desc[UR6][R8.64] ;  /* 0x0000000608358981 */ /* 0x000164000c1e1500 */
[C---:B-1----:R-:W-:Y:S01]  /*2f60*/  IMAD.WIDE R10, R133.reuse, 0x2, R98 ;  /* 0x00000002850a7825 */ /* 0x042fe200078e0262 */
[----:B------:R-:W-:Y:S01]  /*2f70*/  PRMT R130, RZ, 0x7610, R130 ;  /* 0x00007610ff827816 */ /* 0x000fe20000000082 */
[----:B------:R1:W5:Y:S02]  /*2f80*/  @!P0 LDG.E.U16 R126, desc[UR6][R54.64] ;  /* 0x00000006367e8981 */ /* 0x000364000c1e1500 */
[----:B------:R-:W-:Y:S01]  /*2f90*/  IMAD.WIDE R36, R133, 0x2, R92 ;  /* 0x0000000285247825 */ /* 0x000fe200078e025c */
[----:B------:R-:W-:Y:S01]  /*2fa0*/  PRMT R31, RZ, 0x7610, R31 ;  /* 0x00007610ff1f7816 */ /* 0x000fe2000000001f */
[----:B------:R1:W5:Y:S02]  /*2fb0*/  @!P0 LDG.E.U16 R150, desc[UR6][R10.64] ;  /* 0x000000060a968981 */ /* 0x000364000c1e1500 */
[----:B0-----:R-:W-:-:S02]  /*2fc0*/  IMAD.MOV.U32 R8, RZ, RZ, R48 ;  /* 0x000000ffff087224 */ /* 0x001fc400078e0030 */
[----:B------:R-:W-:Y:S01]  /*2fd0*/  IMAD.MOV.U32 R9, RZ, RZ, R49 ;  /* 0x000000ffff097224 */ /* 0x000fe200078e0031 */
[----:B------:R-:W-:Y:S01]  /*2fe0*/  PRMT R151, RZ, 0x7610, R151 ;  /* 0x00007610ff977816 */ /* 0x000fe20000000097 */
[C---:B------:R-:W-:Y:S01]  /*2ff0*/  IMAD.WIDE R146, R133.reuse, 0x2, R80 ;  /* 0x0000000285927825 */ /* 0x040fe200078e0250 */
[----:B------:R0:W5:Y:S01]  /*3000*/  @!P0 LDG.E.U16 R39, desc[UR6][R36.64] ;  /* 0x0000000624278981 */ /* 0x000162000c1e1500 */
[----:B------:R-:W-:Y:S02]  /*3010*/  PRMT R152, RZ, 0x7610, R152 ;  /* 0x00007610ff987816 */ /* 0x000fe40000000098 */
[C---:B-1----:R-:W-:Y:S01]  /*3020*/  IMAD.WIDE R54, R133.reuse, 0x2, R84 ;  /* 0x0000000285367825 */ /* 0x042fe200078e0254 */
[----:B------:R1:W5:Y:S03]  /*3030*/  @!P0 LDG.E.U16 R130, desc[UR6][R146.64] ;  /* 0x0000000692828981 */ /* 0x000366000c1e1500 */
[C---:B------:R-:W-:Y:S01]  /*3040*/  IMAD.WIDE R10, R133.reuse, 0x2, R8 ;  /* 0x00000002850a7825 */ /* 0x040fe200078e0208 */
[----:B------:R-:W-:Y:S01]  /*3050*/  PRMT R35, RZ, 0x7610, R35 ;  /* 0x00007610ff237816 */ /* 0x000fe20000000023 */
[----:B------:R1:W5:Y:S02]  /*3060*/  @!P0 LDG.E.U16 R31, desc[UR6][R54.64] ;  /* 0x00000006361f8981 */ /* 0x000364000c1e1500 */
[C---:B0-----:R-:W-:Y:S01]  /*3070*/  IMAD.WIDE R36, R133.reuse, 0x2, R142 ;  /* 0x0000000285247825 */ /* 0x041fe200078e028e */
[----:B------:R-:W-:Y:S01]  /*3080*/  PRMT R148, RZ, 0x7610, R148 ;  /* 0x00007610ff947816 */ /* 0x000fe20000000094 */
        /* <DEDUP_REMOVED lines=9> */
[----:B------:R0:W5:Y:S01]  /*3120*/  @!P0 LDG.E.U16 R148, desc[UR6][R54.64] ;  /* 0x0000000636948981 */ /* 0x000162000c1e1500 */
[C---:B-1----:R-:W-:Y:S01]  /*3130*/  IMAD.WIDE R36, R133.reuse, 0x2, R136 ;  /* 0x0000000285247825 */ /* 0x042fe200078e0288 */
[----:B------:R-:W-:Y:S02]  /*3140*/  PRMT R149, RZ, 0x7610, R149 ;  /* 0x00007610ff957816 */ /* 0x000fe40000000095 */
[----:B------:R-:W-:Y:S01]  /*3150*/  PRMT R154, RZ, 0x7610, R154 ;  /* 0x00007610ff9a7816 */ /* 0x000fe2000000009a */
[C---:B------:R-:W-:Y:S01]  /*3160*/  IMAD.WIDE R146, R133.reuse, 0x2, R10 ;  /* 0x0000000285927825 */ /* 0x040fe200078e020a */
[----:B------:R-:W-:Y:S01]  /*3170*/  PRMT R160, RZ, 0x7610, R160 ;  /* 0x00007610ffa07816 */ /* 0x000fe200000000a0 */
[----:B------:R1:W5:Y:S02]  /*3180*/  @!P0 LDG.E.U16 R158, desc[UR6][R36.64] ;  /* 0x00000006249e8981 */ /* 0x000364000c1e1500 */
[C---:B------:R-:W-:Y:S01]  /*3190*/  IMAD.WIDE R48, R133.reuse, 0x2, R144 ;  /* 0x0000000285307825 */ /* 0x040fe200078e0290 */
[----:B------:R-:W-:Y:S01]  /*31a0*/  PRMT R153, RZ, 0x7610, R153 ;  /* 0x00007610ff997816 */ /* 0x000fe20000000099 */
[----:B------:R1:W5:Y:S02]  /*31b0*/  @!P0 LDG.E.U16 R156, desc[UR6][R146.64] ;  /* 0x00000006929c8981 */ /* 0x000364000c1e1500 */
[----:B0-----:R-:W-:-:S02]  /*31c0*/  IMAD.WIDE R54, R133, 0x2, R140 ;  /* 0x0000000285367825 */ /* 0x001fc400078e028c */
[----:B------:R0:W5:Y:S02]  /*31d0*/  @!P0 LDG.E.U16 R154, desc[UR6][R48.64] ;  /* 0x00000006309a8981 */ /* 0x000164000c1e1500 */
[----:B------:R-:W-:Y:S02]  /*31e0*/  IMAD.WIDE R12, R133, 0x2, R122 ;  /* 0x00000002850c7825 */ /* 0x000fe400078e027a */
[----:B------:R0:W5:Y:S02]  /*31f0*/  @!P0 LDG.E.U16 R149, desc[UR6][R54.64] ;  /* 0x0000000636958981 */ /* 0x000164000c1e1500 */
[----:B-1----:R-:W-:Y:S02]  /*3200*/  IMAD.MOV.U32 R36, RZ, RZ, R112 ;  /* 0x000000ffff247224 */ /* 0x002fe400078e0070 */
[--C-:B------:R-:W-:Y:S01]  /*3210*/  IMAD.MOV.U32 R37, RZ, RZ, R119.reuse ;  /* 0x000000ffff257224 */ /* 0x100fe200078e0077 */
[----:B------:R1:W5:Y:S01]  /*3220*/  @!P0 LDG.E.U16 R160, desc[UR6][R12.64] ;  /* 0x000000060ca08981 */ /* 0x000362000c1e1500 */
[----:B------:R-:W-:-:S02]  /*3230*/  PRMT R119, RZ, 0x7610, R119 ;  /* 0x00007610ff777816 */ /* 0x000fc40000000077 */
[----:B------:R-:W-:Y:S01]  /*3240*/  PRMT R147, RZ, 0x7610, R147 ;  /* 0x00007610ff937816 */ /* 0x000fe20000000093 */
[----:B0-----:R-:W-:-:S04]  /*3250*/  IMAD.WIDE R48, R133, 0x2, R36 ;  /* 0x0000000285307825 */ /* 0x001fc800078e0224 */
[C---:B------:R-:W-:Y:S01]  /*3260*/  IMAD.WIDE R54, R133.reuse, 0x2, R138 ;  /* 0x0000000285367825 */ /* 0x040fe200078e028a */
[----:B------:R-:W5:Y:S03]  /*3270*/  @!P0 LDG.E.U16 R153, desc[UR6][R48.64] ;  /* 0x0000000630998981 */ /* 0x000f66000c1e1500 */
[----:B-1----:R-:W-:Y:S01]  /*3280*/  IMAD.WIDE R12, R133, 0x2, R110 ;  /* 0x00000002850c7825 */ /* 0x002fe200078e026e */
[----:B------:R-:W5:Y:S04]  /*3290*/  @!P0 LDG.E.U16 R119, desc[UR6][R54.64] ;  /* 0x0000000636778981 */ /* 0x000f68000c1e1500 */
[----:B------:R-:W5:Y:S04]  /*32a0*/  @!P0 LDG.E.U16 R147, desc[UR6][R12.64] ;  /* 0x000000060c938981 */ /* 0x000f68000c1e1500 */
[----:B--2---:R-:W-:Y:S04]  /*32b0*/  STS.U16 [R107+UR4+0x4000], R14 ;  /* 0x0040000e6b007988 */ /* 0x004fe80008000404 */
[----:B---3--:R-:W-:Y:S04]  /*32c0*/  STS.U16 [R107+UR4+0x4200], R6 ;  /* 0x004200066b007988 */ /* 0x008fe80008000404 */
[----:B----4-:R-:W-:Y:S04]  /*32d0*/  STS.U16 [R107+UR4+0x4400], R4 ;  /* 0x004400046b007988 */ /* 0x010fe80008000404 */
[----:B-----5:R-:W-:Y:S04]  /*32e0*/  STS.U16 [R107+UR4+0x4600], R16 ;  /* 0x004600106b007988 */ /* 0x020fe80008000404 */
[----:B------:R-:W-:Y:S04]  /*32f0*/  STS.U16 [R107+UR4+0x4800], R18 ;  /* 0x004800126b007988 */ /* 0x000fe80008000404 */
[----:B------:R-:W-:Y:S04]  /*3300*/  STS.U16 [R107+UR4+0x4a00], R30 ;  /* 0x004a001e6b007988 */ /* 0x000fe80008000404 */
[----:B------:R-:W-:Y:S04]  /*3310*/  STS.U16 [R107+UR4+0x4c00], R28 ;  /* 0x004c001c6b007988 */ /* 0x000fe80008000404 */
[----:B------:R-:W-:Y:S04]  /*3320*/  STS.U16 [R107+UR4+0x4e00], R34 ;  /* 0x004e00226b007988 */ /* 0x000fe80008000404 */
[----:B------:R-:W-:Y:S04]  /*3330*/  STS.U16 [R107+UR4], R32 ;  /* 0x000000206b007988 */ /* 0x000fe80008000404 */
[----:B------:R-:W-:Y:S04]  /*3340*/  STS.U16 [R107+UR4+0x400], R38 ;  /* 0x000400266b007988 */ /* 0x000fe80008000404 */
        /* <DEDUP_REMOVED lines=24> */
[----:B------:R0:W-:Y:S04]  /*34d0*/  STS.U16 [R120+UR4+0x2a00], R53 ;  /* 0x002a003578007988 */ /* 0x0001e80008000404 */
[----:B------:R-:W-:Y:S04]  /*34e0*/  STS.U16 [R120+UR4+0x2e00], R149 ;  /* 0x002e009578007988 */ /* 0x000fe80008000404 */
[----:B------:R-:W-:Y:S04]  /*34f0*/  STS.U16 [R120+UR4+0x3200], R151 ;  /* 0x0032009778007988 */ /* 0x000fe80008000404 */
[----:B------:R1:W-:Y:S04]  /*3500*/  STS.U16 [R120+UR4+0x3600], R119 ;  /* 0x0036007778007988 */ /* 0x0003e80008000404 */
[----:B------:R-:W-:Y:S04]  /*3510*/  STS.U16 [R120+UR4+0x3a00], R153 ;  /* 0x003a009978007988 */ /* 0x000fe80008000404 */
[----:B------:R-:W-:Y:S01]  /*3520*/  STS.U16 [R120+UR4+0x3e00], R147 ;  /* 0x003e009378007988 */ /* 0x000fe20008000404 */
[----:B------:R-:W-:Y:S06]  /*3530*/  BAR.SYNC.DEFER_BLOCKING 0x0 ;  /* 0x0000000000007b1d */ /* 0x000fec0000010000 */
[----:B------:R-:W-:Y:S04]  /*3540*/  LDSM.16.M88.4 R28, [R108+UR4] ;  /* 0x000000046c1c783b */ /* 0x000fe80008000200 */
[----:B------:R-:W2:Y:S04]  /*3550*/  LDSM.16.MT88.4 R48, [R114+UR4+0x4000] ;  /* 0x004000047230783b */ /* 0x000ea80008004200 */
[----:B------:R-:W3:Y:S04]  /*3560*/  LDSM.16.MT88.4 R4, [R116+UR4+0x4000] ;  /* 0x004000047404783b */ /* 0x000ee80008004200 */
[----:B------:R-:W4:Y:S04]  /*3570*/  LDSM.16.M88.4 R12, [R108+UR4+0x2000] ;  /* 0x002000046c0c783b */ /* 0x000f280008000200 */
[----:B------:R-:W5:Y:S04]  /*3580*/  LDSM.16.MT88.4 R16, [R114+UR4+0x4400] ;  /* 0x004400047210783b */ /* 0x000f680008004200 */
[----:B------:R-:W5:Y:S01]  /*3590*/  LDSM.16.MT88.4 R32, [R116+UR4+0x4400] ;  /* 0x004400047420783b */ /* 0x000f620008004200 */
[----:B0-----:R-:W-:-:S04]  /*35a0*/  IMAD.WIDE R52, R135, 0x2, R36 ;  /* 0x0000000287347825 */ /* 0x001fc800078e0224 */
[----:B------:R-:W-:Y:S02]  /*35b0*/  IMAD.MOV.U32 R112, RZ, RZ, R52 ;  /* 0x000000ffff707224 */ /* 0x000fe400078e0034 */
[----:B-1----:R-:W-:Y:S02]  /*35c0*/  IMAD.MOV.U32 R119, RZ, RZ, R53 ;  /* 0x000000ffff777224 */ /* 0x002fe400078e0035 */
[-C--:B--2---:R-:W-:Y:S06]  /*35d0*/  HMMA.16816.F32.BF16 R52, R48, R28.reuse, R24 ;  /* 0x0000001c3034723c */ /* 0x084fec0000041818 */
[C---:B---3--:R-:W-:Y:S01]  /*35e0*/  HMMA.16816.F32.BF16 R36, R4.reuse, R28, R20 ;  /* 0x0000001c0424723c */ /* 0x048fe20000041814 */
[C---:B------:R-:W-:Y:S01]  /*35f0*/  IMAD.WIDE R24, R135.reuse, 0x2, R10 ;  /* 0x0000000287187825 */ /* 0x040fe200078e020a */
[----:B------:R-:W-:Y:S04]  /*3600*/  LDSM.16.MT88.4 R20, [R116+UR4+0x4800] ;  /* 0x004800047414783b */ /* 0x000fe80008004200 */
[-C--:B----4-:R-:W-:Y:S01]  /*3610*/  HMMA.16816.F32.BF16 R44, R4, R12.reuse, R44 ;  /* 0x0000000c042c723c */ /* 0x090fe2000004182c */
[----:B------:R-:W0:Y:S05]  /*3620*/  LDSM.16.M88.4 R4, [R124+UR4] ;  /* 0x000000047c04783b */ /* 0x000e2a0008000200 */
[----:B------:R-:W-:Y:S01]  /*3630*/  HMMA.16816.F32.BF16 R40, R48, R12, R40 ;  /* 0x0000000c3028723c */ /* 0x000fe20000041828 */
[----:B------:R-:W-:-:S02]  /*3640*/  IMAD.WIDE R28, R135, 0x2, R8 ;  /* 0x00000002871c7825 */ /* 0x000fc400078e0208 */
[----:B------:R-:W1:Y:S04]  /*3650*/  LDSM.16.M88.4 R8, [R124+UR4+0x2000] ;  /* 0x002000047c08783b */ /* 0x000e680008000200 */
[----:B------:R-:W-:Y:S02]  /*3660*/  IMAD.MOV.U32 R12, RZ, RZ, R24 ;  /* 0x000000ffff0c7224 */ /* 0x000fe400078e0018 */
[----:B------:R-:W-:Y:S02]  /*3670*/  IMAD.MOV.U32 R13, RZ, RZ, R25 ;  /* 0x000000ffff0d7224 */ /* 0x000fe400078e0019 */
[----:B------:R-:W2:Y:S01]  /*3680*/  LDSM.16.MT88.4 R24, [R114+UR4+0x4800] ;  /* 0x004800047218783b */ /* 0x000ea20008004200 */
[-C--:B-----5:R-:W-:Y:S06]  /*3690*/  HMMA.16816.F32.BF16 R52, R16, R30.reuse, R52 ;  /* 0x0000001e1034723c */ /* 0x0a0fec0000041834 */
[C---:B------:R-:W-:Y:S06]  /*36a0*/  HMMA.16816.F32.BF16 R36, R32.reuse, R30, R36 ;  /* 0x0000001e2024723c */ /* 0x040fec0000041824 */
[-C--:B------:R-:W-:Y:S06]  /*36b0*/  HMMA.16816.F32.BF16 R44, R32, R14.reuse, R44 ;  /* 0x0000000e202c723c */ /* 0x080fec000004182c */
[----:B------:R-:W-:Y:S01]  /*36c0*/  HMMA.16816.F32.BF16 R16, R16, R14, R40 ;  /* 0x0000000e1010723c */ /* 0x000fe20000041828 */
[----:B------:R-:W-:Y:S01]  /*36d0*/  IMAD.MOV.U32 R48, RZ, RZ, R28 ;  /* 0x000000ffff307224 */ /* 0x000fe200078e001c */
[----:B------:R-:W-:Y:S01]  /*36e0*/  LDSM.16.MT88.4 R40, [R114+UR4+0x4c00] ;  /* 0x004c00047228783b */ /* 0x000fe20008004200 */
[----:B------:R-:W-:-:S03]  /*36f0*/  IMAD.MOV.U32 R49, RZ, RZ, R29 ;  /* 0x000000ffff317224 */ /* 0x000fc600078e001d */
[----:B------:R-:W3:Y:S06]  /*3700*/  LDSM.16.MT88.4 R28, [R116+UR4+0x4c00] ;  /* 0x004c0004741c783b */ /* 0x000eec0008004200 */
[C---:B0-----:R-:W-:Y:S06]  /*3710*/  HMMA.16816.F32.BF16 R36, R20.reuse, R4, R36 ;  /* 0x000000041424723c */ /* 0x041fec0000041824 */
[----:B-1----:R-:W-:Y:S06]  /*3720*/  HMMA.16816.F32.BF16 R44, R20, R8, R44 ;  /* 0x00000008142c723c */ /* 0x002fec000004182c */
[C---:B--2---:R-:W-:Y:S06]  /*3730*/  HMMA.16816.F32.BF16 R52, R24.reuse, R4, R52 ;  /* 0x000000041834723c */ /* 0x044fec0000041834 */
[----:B------:R-:W-:Y:S01]  /*3740*/  HMMA.16816.F32.BF16 R16, R24, R8, R16 ;  /* 0x000000081810723c */ /* 0x000fe20000041810 */
[----:B------:R-:W-:-:S05]  /*3750*/  VIADD R118, R118, 0xffffffff ;  /* 0xffffffff76767836 */ /* 0x000fca0000000000 */
[----:B------:R-:W-:Y:S01]  /*3760*/  ISETP.NE.U32.AND P0, PT, R118, RZ, PT ;  /* 0x000000ff7600720c */ /* 0x000fe20003f05070 */
[----:B------:R-:W-:Y:S01]  /*3770*/  IMAD.WIDE R74, R135, 0x2, R74 ;  /* 0x00000002874a7825 */ /* 0x000fe200078e024a */
[----:B------:R-:W-:-:S03]  /*3780*/  UIADD3 UR5, UR5, -0x40, URZ ;  /* 0xffffffc005057890 */ /* 0x000fc6000fffe03f */
[----:B------:R-:W-:Y:S01]  /*3790*/  IMAD.WIDE R2, R131, 0x2, R2 ;  /* 0x0000000283027825 */ /* 0x000fe200078e0202 */
[----:B---3--:R-:W-:Y:S03]  /*37a0*/  HMMA.16816.F32.BF16 R20, R28, R6, R36 ;  /* 0x000000061c14723c */ /* 0x008fe60000041824 */
[----:B------:R-:W-:-:S03]  /*37b0*/  IMAD.WIDE R110, R135, 0x2, R110 ;  /* 0x00000002876e7825 */ /* 0x000fc600078e026e */
[----:B------:R-:W-:Y:S01]  /*37c0*/  HMMA.16816.F32.BF16 R24, R40, R6, R52 ;  /* 0x000000062818723c */ /* 0x000fe20000041834 */
[----:B------:R-:W-:-:S05]  /*37d0*/  IMAD.WIDE R122, R135, 0x2, R122 ;  /* 0x00000002877a7825 */ /* 0x000fca00078e027a */
[----:B------:R-:W-:Y:S01]  /*37e0*/  HMMA.16816.F32.BF16 R44, R28, R10, R44 ;  /* 0x0000000a1c2c723c */ /* 0x000fe2000004182c */
[----:B------:R-:W-:-:S05]  /*37f0*/  IMAD.WIDE R136, R135, 0x2, R136 ;  /* 0x0000000287887825 */ /* 0x000fca00078e0288 */
[----:B------:R-:W-:Y:S01]  /*3800*/  HMMA.16816.F32.BF16 R40, R40, R10, R16 ;  /* 0x0000000a2828723c */ /* 0x000fe20000041810 */
[----:B------:R-:W-:-:S04]  /*3810*/  IMAD.WIDE R138, R135, 0x2, R138 ;  /* 0x00000002878a7825 */ /* 0x000fc800078e028a */
        /* <DEDUP_REMOVED lines=17> */
[----:B------:R-:W-:Y:S02]  /*3930*/  IMAD.MOV.U32 R29, RZ, RZ, R74 ;  /* 0x000000ffff1d7224 */ /* 0x000fe400078e004a */
[----:B------:R-:W-:Y:S02]  /*3940*/  IMAD.MOV.U32 R126, RZ, RZ, R75 ;  /* 0x000000ffff7e7224 */ /* 0x000fe400078e004b */
[----:B------:R-:W-:-:S04]  /*3950*/  IMAD.WIDE R60, R135, 0x2, R60 ;  /* 0x00000002873c7825 */ /* 0x000fc800078e023c */
[----:B------:R-:W-:-:S04]  /*3960*/  IMAD.WIDE R62, R135, 0x2, R62 ;  /* 0x00000002873e7825 */ /* 0x000fc800078e023e */
[----:B------:R-:W-:-:S04]  /*3970*/  IMAD.WIDE R64, R135, 0x2, R64 ;  /* 0x0000000287407825 */ /* 0x000fc800078e0240 */
[----:B------:R-:W-:-:S04]  /*3980*/  IMAD.WIDE R66, R135, 0x2, R66 ;  /* 0x0000000287427825 */ /* 0x000fc800078e0242 */
[----:B------:R-:W-:-:S04]  /*3990*/  IMAD.WIDE R68, R135, 0x2, R68 ;  /* 0x0000000287447825 */ /* 0x000fc800078e0244 */
[----:B------:R-:W-:-:S04]  /*39a0*/  IMAD.WIDE R56, R135, 0x2, R56 ;  /* 0x0000000287387825 */ /* 0x000fc800078e0238 */
[----:B------:R-:W-:-:S04]  /*39b0*/  IMAD.WIDE R58, R135, 0x2, R58 ;  /* 0x00000002873a7825 */ /* 0x000fc800078e023a */
[----:B------:R-:W-:Y:S01]  /*39c0*/  IMAD.MOV.U32 R5, RZ, RZ, R2 ;  /* 0x000000ffff057224 */ /* 0x000fe200078e0002 */
[----:B------:R-:W-:Y:S06]  /*39d0*/  @P0 BRA `(.L_x_2) ;  /* 0xffffffec00ec0947 */ /* 0x000fec000383ffff */
[----:B------:R-:W-:Y:S02]  /*39e0*/  F2FP.BF16.F32.PACK_AB R27, R43, R27 ;  /* 0x0000001b2b1b723e */ /* 0x000fe400000010ff */
[----:B------:R-:W-:Y:S02]  /*39f0*/  F2FP.BF16.F32.PACK_AB R26, R42, R26 ;  /* 0x0000001a2a1a723e */ /* 0x000fe400000010ff */
[----:B------:R-:W-:Y:S02]  /*3a00*/  F2FP.BF16.F32.PACK_AB R25, R41, R25 ;  /* 0x000000192919723e */ /* 0x000fe400000010ff */
[----:B------:R-:W-:Y:S02]  /*3a10*/  F2FP.BF16.F32.PACK_AB R24, R40, R24 ;  /* 0x000000182818723e */ /* 0x000fe400000010ff */
[----:B------:R-:W-:Y:S02]  /*3a20*/  F2FP.BF16.F32.PACK_AB R23, R47, R23 ;  /* 0x000000172f17723e */ /* 0x000fe400000010ff */
[----:B------:R-:W-:-:S02]  /*3a30*/  F2FP.BF16.F32.PACK_AB R22, R46, R22 ;  /* 0x000000162e16723e */ /* 0x000fc400000010ff */
[----:B------:R-:W-:Y:S02]  /*3a40*/  F2FP.BF16.F32.PACK_AB R21, R45, R21 ;  /* 0x000000152d15723e */ /* 0x000fe400000010ff */
[----:B------:R-:W-:-:S07]  /*3a50*/  F2FP.BF16.F32.PACK_AB R20, R44, R20 ;  /* 0x000000142c14723e */ /* 0x000fce00000010ff */
.L_x_1:
[----:B------:R-:W-:Y:S01]  /*3a60*/  BAR.SYNC.DEFER_BLOCKING 0x0 ;  /* 0x0000000000007b1d */ /* 0x000fe20000010000 */
[----:B------:R-:W-:Y:S02]  /*3a70*/  LOP3.LUT R105, R105, 0x60, RZ, 0xc0, !PT ;  /* 0x0000006069697812 */ /* 0x000fe400078ec0ff */
[C---:B------:R-:W-:Y:S01]  /*3a80*/  LOP3.LUT R2, R104.reuse, 0x1c, RZ, 0xc0, !PT ;  /* 0x0000001c68027812 */ /* 0x040fe200078ec0ff */
[----:B------:R-:W-:Y:S01]  /*3a90*/  IMAD.SHL.U32 R104, R104, 0x100, RZ ;  /* 0x0000010068687824 */ /* 0x000fe200078e00ff */
[----:B------:R-:W-:Y:S01]  /*3aa0*/  SHF.R.U32.HI R102, RZ, 0x1, R102 ;  /* 0x00000001ff667819 */ /* 0x000fe20000011666 */
[----:B------:R-:W-:Y:S02]  /*3ab0*/  IMAD R105, R100, 0x8, R105 ;  /* 0x0000000864697824 */ /* 0x000fe400078e0269 */
[----:B------:R-:W0:Y:S01]  /*3ac0*/  LDC R41, c[0x0][0x248] ;  /* 0x00009200ff297b82 */ /* 0x000e220000000800 */
[----:B------:R-:W-:Y:S01]  /*3ad0*/  ULDC.64 UR10, c[0x0][0x228] ;  /* 0x00008a00000a7ab9 */ /* 0x000fe20000000a00 */
[----:B------:R-:W-:Y:S01]  /*3ae0*/  LOP3.LUT R3, R104, 0x1800, RZ, 0xc0, !PT ;  /* 0x0000180068037812 */ /* 0x000fe200078ec0ff */
[----:B------:R-:W-:Y:S01]  /*3af0*/  IMAD.IADD R2, R2, 0x1, R105 ;  /* 0x0000000102027824 */ /* 0x000fe200078e0269 */
[----:B------:R-:W-:Y:S01]  /*3b00*/  ULDC UR5, c[0x0][0x244] ;  /* 0x0000910000057ab9 */ /* 0x000fe20000000800 */
[C---:B------:R-:W-:Y:S01]  /*3b10*/  ISETP.GE.AND P0, PT, R103.reuse, UR10, PT ;  /* 0x0000000a67007c0c */ /* 0x040fe2000bf06270 */
[----:B------:R-:W-:Y:S01]  /*3b20*/  IMAD R103, R103, UR5, RZ ;  /* 0x0000000567677c24 */ /* 0x000fe2000f8e02ff */
[----:B------:R-:W-:Y:S01]  /*3b30*/  ULDC.64 UR8, c[0x0][0x220] ;  /* 0x0000880000087ab9 */ /* 0x000fe20000000a00 */
[----:B------:R-:W-:Y:S01]  /*3b40*/  LOP3.LUT R4, R2, 0x20, RZ, 0x3c, !PT ;  /* 0x0000002002047812 */ /* 0x000fe200078e3cff */
[----:B------:R-:W-:Y:S01]  /*3b50*/  IMAD R3, R0, 0x4, R3 ;  /* 0x0000000400037824 */ /* 0x000fe200078e0203 */
[----:B------:R-:W-:-:S02]  /*3b60*/  LOP3.LUT R5, R2, 0x40, RZ, 0x3c, !PT ;  /* 0x0000004002057812 */ /* 0x000fc400078e3cff */
[----:B------:R-:W-:Y:S02]  /*3b70*/  LOP3.LUT R6, R2, 0x60, RZ, 0x3c, !PT ;  /* 0x0000006002067812 */ /* 0x000fe400078e3cff */
[----:B------:R-:W-:Y:S02]  /*3b80*/  LOP3.LUT R102, R3, R102, RZ, 0x3c, !PT ;  /* 0x0000006603667212 */ /* 0x000fe400078e3cff */
[C---:B------:R-:W-:Y:S01]  /*3b90*/  LOP3.LUT R0, R106.reuse, R101, RZ, 0xfc, !PT ;  /* 0x000000656a007212 */ /* 0x040fe200078efcff */
[----:B------:R0:W-:Y:S01]  /*3ba0*/  STS [R2+UR4], R20 ;  /* 0x0000001402007988 */ /* 0x0001e20008000804 */
[--C-:B------:R-:W-:Y:S02]  /*3bb0*/  LOP3.LUT R3, R106, 0x70, R101.reuse, 0xfe, !PT ;  /* 0x000000706a037812 */ /* 0x100fe400078efe65 */
[----:B------:R-:W-:Y:S01]  /*3bc0*/  ISETP.LT.AND P2, PT, R0, UR11, !P0 ;  /* 0x0000000b00007c0c */ /* 0x000fe2000c741270 */
[----:B------:R1:W-:Y:S01]  /*3bd0*/  STS [R2+UR4+0x80], R21 ;  /* 0x0000801502007988 */ /* 0x0003e20008000804 */
[----:B------:R-:W-:-:S02]  /*3be0*/  LOP3.LUT R15, R106, 0x68, R101, 0xfe, !PT ;  /* 0x000000686a0f7812 */ /* 0x000fc400078efe65 */
[C-C-:B------:R-:W-:Y:S01]  /*3bf0*/  LOP3.LUT R13, R106.reuse, 0x60, R101.reuse, 0xfe, !PT ;  /* 0x000000606a0d7812 */ /* 0x140fe200078efe65 */
[----:B------:R-:W-:Y:S01]  /*3c00*/  STS [R4+UR4+0x800], R22 ;  /* 0x0008001604007988 */ /* 0x000fe20008000804 */
[--C-:B------:R-:W-:Y:S01]  /*3c10*/  LOP3.LUT R12, R106, 0x58, R101.reuse, 0xfe, !PT ;  /* 0x000000586a0c7812 */ /* 0x100fe200078efe65 */
[----:B0-----:R-:W-:Y:S01]  /*3c20*/  IMAD R20, R0, R41, RZ ;  /* 0x0000002900147224 */ /* 0x001fe200078e02ff */
[C-C-:B------:R-:W-:Y:S01]  /*3c30*/  LOP3.LUT R16, R106.reuse, 0x50, R101.reuse, 0xfe, !PT ;  /* 0x000000506a107812 */ /* 0x140fe200078efe65 */
[----:B------:R-:W-:Y:S01]  /*3c40*/  STS [R4+UR4+0x880], R23 ;  /* 0x0008801704007988 */ /* 0x000fe20008000804 */
[C-C-:B------:R-:W-:Y:S02]  /*3c50*/  LOP3.LUT R17, R106.reuse, 0x48, R101.reuse, 0xfe, !PT ;  /* 0x000000486a117812 */ /* 0x140fe400078efe65 */
[C-C-:B------:R-:W-:Y:S01]  /*3c60*/  LOP3.LUT R18, R106.reuse, 0x40, R101.reuse, 0xfe, !PT ;  /* 0x000000406a127812 */ /* 0x140fe200078efe65 */
[----:B------:R-:W-:Y:S01]  /*3c70*/  STS [R5+UR4+0x1000], R24 ;  /* 0x0010001805007988 */ /* 0x000fe20008000804 */
[----:B------:R-:W-:-:S02]  /*3c80*/  LOP3.LUT R14, R106, 0x78, R101, 0xfe, !PT ;  /* 0x000000786a0e7812 */ /* 0x000fc400078efe65 */
[C-C-:B------:R-:W-:Y:S01]  /*3c90*/  LOP3.LUT R19, R106.reuse, 0x38, R101.reuse, 0xfe, !PT ;  /* 0x000000386a137812 */ /* 0x140fe200078efe65 */
[----:B------:R0:W-:Y:S01]  /*3ca0*/  STS [R5+UR4+0x1080], R25 ;  /* 0x0010801905007988 */ /* 0x0001e20008000804 */
[C-C-:B------:R-:W-:Y:S02]  /*3cb0*/  LOP3.LUT R11, R106.reuse, 0x30, R101.reuse, 0xfe, !PT ;  /* 0x000000306a0b7812 */ /* 0x140fe400078efe65 */
[C-C-:B------:R-:W-:Y:S01]  /*3cc0*/  LOP3.LUT R10, R106.reuse, 0x28, R101.reuse, 0xfe, !PT ;  /* 0x000000286a0a7812 */ /* 0x140fe200078efe65 */
[----:B------:R-:W-:Y:S01]  /*3cd0*/  STS [R6+UR4+0x1800], R26 ;  /* 0x0018001a06007988 */ /* 0x000fe20008000804 */
[C-C-:B------:R-:W-:Y:S02]  /*3ce0*/  LOP3.LUT R9, R106.reuse, 0x20, R101.reuse, 0xfe, !PT ;  /* 0x000000206a097812 */ /* 0x140fe400078efe65 */
[C-C-:B------:R-:W-:Y:S01]  /*3cf0*/  LOP3.LUT R7, R106.reuse, 0x18, R101.reuse, 0xfe, !PT ;  /* 0x000000186a077812 */ /* 0x140fe200078efe65 */
[----:B------:R2:W-:Y:S01]  /*3d00*/  STS [R6+UR4+0x1880], R27 ;  /* 0x0018801b06007988 */ /* 0x0005e20008000804 */
[C-C-:B------:R-:W-:Y:S01]  /*3d10*/  LOP3.LUT R0, R106.reuse, 0x10, R101.reuse, 0xfe, !PT ;  /* 0x000000106a007812 */ /* 0x140fe200078efe65 */
[----:B------:R-:W-:Y:S01]  /*3d20*/  BAR.SYNC.DEFER_BLOCKING 0x0 ;  /* 0x0000000000007b1d */ /* 0x000fe20000010000 */
[----:B------:R-:W-:Y:S01]  /*3d30*/  LEA R39, P1, R103, UR8, 0x1 ;  /* 0x0000000867277c11 */ /* 0x000fe2000f8208ff */
[----:B-1----:R-:W-:Y:S01]  /*3d40*/  IMAD R21, R7, R41, RZ ;  /* 0x0000002907157224 */ /* 0x002fe200078e02ff */
[----:B------:R-:W-:-:S02]  /*3d50*/  LOP3.LUT R101, R106, 0x8, R101, 0xfe, !PT ;  /* 0x000000086a657812 */ /* 0x000fc400078efe65 */
[----:B------:R-:W-:Y:S02]  /*3d60*/  LEA.HI.X.SX32 R103, R103, UR9, 0x1, P1 ;  /* 0x0000000967677c11 */ /* 0x000fe400088f0eff */
[C---:B------:R-:W-:Y:S01]  /*3d70*/  LEA R2, P3, R20.reuse, R39, 0x1 ;  /* 0x0000002714027211 */ /* 0x040fe200078608ff */
[C---:B0-----:R-:W-:Y:S01]  /*3d80*/  IMAD R5, R101.reuse, R41, RZ ;  /* 0x0000002965057224 */ /* 0x041fe200078e02ff */
[----:B------:R-:W-:Y:S02]  /*3d90*/  ISETP.LT.AND P4, PT, R101, UR11, !P0 ;  /* 0x0000000b65007c0c */ /* 0x000fe4000c781270 */
[----:B------:R-:W-:Y:S02]  /*3da0*/  ISETP.LT.AND P1, PT, R3, UR11, !P0 ;  /* 0x0000000b03007c0c */ /* 0x000fe4000c721270 */
[----:B------:R-:W-:Y:S01]  /*3db0*/  LEA.HI.X.SX32 R3, R20, R103, 0x1, P3 ;  /* 0x0000006714037211 */ /* 0x000fe200018f0eff */
[----:B------:R-:W-:Y:S01]  /*3dc0*/  IMAD R20, R41, 0x40, R20 ;  /* 0x0000004029147824 */ /* 0x000fe200078e0214 */
[C---:B------:R-:W-:Y:S01]  /*3dd0*/  ISETP.LT.AND P3, PT, R0.reuse, UR11, !P0 ;  /* 0x0000000b00007c0c */ /* 0x040fe2000c761270 */
[----:B------:R-:W-:Y:S01]  /*3de0*/  IMAD R0, R0, R41, RZ ;  /* 0x0000002900007224 */ /* 0x000fe200078e02ff */
[----:B------:R-:W-:-:S04]  /*3df0*/  LEA R4, P5, R5, R39, 0x1 ;  /* 0x0000002705047211 */ /* 0x000fc800078a08ff */
[----:B------:R-:W-:Y:S02]  /*3e00*/  LEA.HI.X.SX32 R5, R5, R103, 0x1, P5 ;  /* 0x0000006705057211 */ /* 0x000fe400028f0eff */
[-C--:B--2---:R-:W-:Y:S01]  /*3e10*/  LEA R6, P6, R0, R39.reuse, 0x1 ;  /* 0x0000002700067211 */ /* 0x084fe200078c08ff */
[----:B------:R-:W0:Y:S01]  /*3e20*/  LDS R29, [R102+UR4] ;  /* 0x00000004661d7984 */ /* 0x000e220008000800 */
[----:B------:R-:W-:-:S03]  /*3e30*/  LEA R8, P5, R21, R39, 0x1 ;  /* 0x0000002715087211 */ /* 0x000fc600078a08ff */
[----:B------:R-:W1:Y:S04]  /*3e40*/  LDS R23, [R102+UR4+0x100] ;  /* 0x0001000466177984 */ /* 0x000e680008000800 */
[----:B------:R-:W2:Y:S04]  /*3e50*/  LDS R25, [R102+UR4+0x200] ;  /* 0x0002000466197984 */ /* 0x000ea80008000800 */
[----:B------:R-:W3:Y:S04]  /*3e60*/  LDS R27, [R102+UR4+0x300] ;  /* 0x00030004661b7984 */ /* 0x000ee80008000800 */
[----:B------:R-:W4:Y:S04]  /*3e70*/  LDS R31, [R102+UR4+0x400] ;  /* 0x00040004661f7984 */ /* 0x000f280008000800 */
[----:B------:R-:W5:Y:S04]  /*3e80*/  LDS R33, [R102+UR4+0x500] ;  /* 0x0005000466217984 */ /* 0x000f680008000800 */
[----:B------:R-:W5:Y:S04]  /*3e90*/  LDS R35, [R102+UR4+0x600] ;  /* 0x0006000466237984 */ /* 0x000f680008000800 */
[----:B------:R-:W5:Y:S04]  /*3ea0*/  LDS R37, [R102+UR4+0x700] ;  /* 0x0007000466257984 */ /* 0x000f680008000800 */
[----:B0-----:R0:W-:Y:S01]  /*3eb0*/  @P2 STG.E.U16 desc[UR6][R2.64], R29 ;  /* 0x0000001d02002986 */ /* 0x0011e2000c101506 */
[----:B------:R-:W-:-:S02]  /*3ec0*/  ISETP.LT.AND P2, PT, R7, UR11, !P0 ;  /* 0x0000000b07007c0c */ /* 0x000fc4000c741270 */
[----:B------:R-:W-:Y:S01]  /*3ed0*/  LEA.HI.X.SX32 R7, R0, R103, 0x1, P6 ;  /* 0x0000006700077211 */ /* 0x000fe200030f0eff */
[----:B-1----:R1:W-:Y:S01]  /*3ee0*/  @P4 STG.E.U16 desc[UR6][R4.64], R23 ;  /* 0x0000001704004986 */ /* 0x0023e2000c101506 */
[C---:B------:R-:W-:Y:S01]  /*3ef0*/  ISETP.LT.AND P4, PT, R9.reuse, UR11, !P0 ;  /* 0x0000000b09007c0c */ /* 0x040fe2000c781270 */
[----:B------:R-:W-:Y:S01]  /*3f00*/  IMAD R0, R9, R41, RZ ;  /* 0x0000002909007224 */ /* 0x000fe200078e02ff */
[----:B------:R-:W-:Y:S01]  /*3f10*/  LEA.HI.X.SX32 R9, R21, R103, 0x1, P5 ;  /* 0x0000006715097211 */ /* 0x000fe200028f0eff */
[C---:B------:R-:W-:Y:S01]  /*3f20*/  IMAD R21, R10.reuse, R41, RZ ;  /* 0x000000290a157224 */ /* 0x040fe200078e02ff */
[----:B------:R-:W-:Y:S01]  /*3f30*/  ISETP.LT.AND P5, PT, R10, UR11, !P0 ;  /* 0x0000000b0a007c0c */ /* 0x000fe2000c7a1270 */
[----:B--2---:R2:W-:Y:S01]  /*3f40*/  @P3 STG.E.U16 desc[UR6][R6.64], R25 ;  /* 0x0000001906003986 */ /* 0x0045e2000c101506 */
[CC--:B0-----:R-:W-:Y:S02]  /*3f50*/  LEA R2, P3, R0.reuse, R39.reuse, 0x1 ;  /* 0x0000002700027211 */ /* 0x0c1fe400078608ff */
[----:B------:R-:W-:Y:S01]  /*3f60*/  LEA R10, P6, R21, R39, 0x1 ;  /* 0x00000027150a7211 */ /* 0x000fe200078c08ff */
[----:B---3--:R-:W-:Y:S01]  /*3f70*/  @P2 STG.E.U16 desc[UR6][R8.64], R27 ;  /* 0x0000001b08002986 */ /* 0x008fe2000c101506 */
[----:B------:R-:W-:Y:S01]  /*3f80*/  LEA.HI.X.SX32 R3, R0, R103, 0x1, P3 ;  /* 0x0000006700037211 */ /* 0x000fe200018f0eff */
[C---:B------:R-:W-:Y:S01]  /*3f90*/  IMAD R0, R11.reuse, R41, RZ ;  /* 0x000000290b007224 */ /* 0x040fe200078e02ff */
[----:B------:R-:W-:-:S02]  /*3fa0*/  ISETP.LT.AND P2, PT, R11, UR11, !P0 ;  /* 0x0000000b0b007c0c */ /* 0x000fc4000c741270 */
[C---:B------:R-:W-:Y:S01]  /*3fb0*/  ISETP.LT.AND P3, PT, R19.reuse, UR11, !P0 ;  /* 0x0000000b13007c0c */ /* 0x040fe2000c761270 */
[----:B------:R-:W-:Y:S01]  /*3fc0*/  IMAD R19, R19, R41, RZ ;  /* 0x0000002913137224 */ /* 0x000fe200078e02ff */
[----:B------:R-:W-:Y:S01]  /*3fd0*/  LEA.HI.X.SX32 R11, R21, R103, 0x1, P6 ;  /* 0x00000067150b7211 */ /* 0x000fe200030f0eff */
[----:B----4-:R0:W-:Y:S01]  /*3fe0*/  @P4 STG.E.U16 desc[UR6][R2.64], R31 ;  /* 0x0000001f02004986 */ /* 0x0101e2000c101506 */
[CC--:B-1----:R-:W-:Y:S02]  /*3ff0*/  LEA R4, P4, R0.reuse, R39.reuse, 0x1 ;  /* 0x0000002700047211 */ /* 0x0c2fe400078808ff */
[----:B------:R-:W-:Y:S01]  /*4000*/  PRMT R29, R29, 0x7632, R29 ;  /* 0x000076321d1d7816 */ /* 0x000fe2000000001d */
[----:B-----5:R1:W-:Y:S01]  /*4010*/  @P5 STG.E.U16 desc[UR6][R10.64], R33 ;  /* 0x000000210a005986 */ /* 0x0203e2000c101506 */
[----:B--2---:R-:W-:Y:S02]  /*4020*/  LEA R6, P5, R19, R39, 0x1 ;  /* 0x0000002713067211 */ /* 0x004fe400078a08ff */
[-C--:B------:R-:W-:Y:S01]  /*4030*/  LEA.HI.X.SX32 R5, R0, R103.reuse, 0x1, P4 ;  /* 0x0000006700057211 */ /* 0x080fe200020f0eff */
[----:B------:R-:W-:Y:S01]  /*4040*/  IMAD R0, R41, 0x8, R20 ;  /* 0x0000000829007824 */ /* 0x000fe200078e0214 */
[----:B------:R-:W-:-:S02]  /*4050*/  LEA.HI.X.SX32 R7, R19, R103, 0x1, P5 ;  /* 0x0000006713077211 */ /* 0x000fc400028f0eff */
[----:B------:R-:W-:Y:S01]  /*4060*/  ISETP.LT.AND P4, PT, R12, UR11, !P0 ;  /* 0x0000000b0c007c0c */ /* 0x000fe2000c781270 */
[----:B------:R2:W-:Y:S01]  /*4070*/  @P2 STG.E.U16 desc[UR6][R4.64], R35 ;  /* 0x0000002304002986 */ /* 0x0005e2000c101506 */
[----:B------:R-:W-:Y:S02]  /*4080*/  ISETP.LT.AND P2, PT, R18, UR11, !P0 ;  /* 0x0000000b12007c0c */ /* 0x000fe4000c741270 */
[-C--:B0-----:R-:W-:Y:S01]  /*4090*/  LEA R2, P5, R20, R39.reuse, 0x1 ;  /* 0x0000002714027211 */ /* 0x081fe200078a08ff */
[----:B------:R0:W-:Y:S01]  /*40a0*/  @P3 STG.E.U16 desc[UR6][R6.64], R37 ;  /* 0x0000002506003986 */ /* 0x0001e2000c101506 */
[----:B------:R-:W-:Y:S01]  /*40b0*/  LEA R8, P3, R0, R39, 0x1 ;  /* 0x0000002700087211 */ /* 0x000fe200078608ff */
[C---:B-1----:R-:W-:Y:S01]  /*40c0*/  IMAD R11, R41.reuse, 0x8, R0 ;  /* 0x00000008290b7824 */ /* 0x042fe200078e0200 */
[-C--:B------:R-:W-:Y:S02]  /*40d0*/  LEA.HI.X.SX32 R3, R20, R103.reuse, 0x1, P5 ;  /* 0x0000006714037211 */ /* 0x080fe400028f0eff */
[----:B------:R-:W-:Y:S01]  /*40e0*/  LEA.HI.X.SX32 R9, R0, R103, 0x1, P3 ;  /* 0x0000006700097211 */ /* 0x000fe200018f0eff */
[----:B------:R-:W-:Y:S01]  /*40f0*/  IMAD R0, R41, 0x8, R11 ;  /* 0x0000000829007824 */ /* 0x000fe200078e020b */
[----:B------:R-:W-:-:S02]  /*4100*/  ISETP.LT.AND P6, PT, R17, UR11, !P0 ;  /* 0x0000000b11007c0c */ /* 0x000fc4000c7c1270 */
[----:B------:R-:W-:Y:S01]  /*4110*/  ISETP.LT.AND P5, PT, R16, UR11, !P0 ;  /* 0x0000000b10007c0c */ /* 0x000fe2000c7a1270 */
[----:B------:R-:W-:Y:S01]  /*4120*/  IMAD R12, R41, 0x8, R0 ;  /* 0x00000008290c7824 */ /* 0x000fe200078e0200 */
[----:B------:R1:W-:Y:S01]  /*4130*/  @P2 STG.E.U16 desc[UR6][R2.64], R29 ;  /* 0x0000001d02002986 */ /* 0x0003e2000c101506 */
[-C--:B--2---:R-:W-:Y:S02]  /*4140*/  LEA R4, P2, R11, R39.reuse, 0x1 ;  /* 0x000000270b047211 */ /* 0x084fe400078408ff */
[----:B------:R-:W-:Y:S01]  /*4150*/  IMAD R16, R41, 0x8, R12 ;  /* 0x0000000829107824 */ /* 0x000fe200078e020c */
[----:B------:R-:W-:Y:S02]  /*4160*/  PRMT R23, R23, 0x7632, R23 ;  /* 0x0000763217177816 */ /* 0x000fe40000000017 */
[C---:B0-----:R-:W-:Y:S01]  /*4170*/  LEA R6, P3, R0.reuse, R39, 0x1 ;  /* 0x0000002700067211 */ /* 0x041fe200078608ff */
[----:B------:R-:W-:Y:S01]  /*4180*/  IMAD R17, R41, 0x8, R16 ;  /* 0x0000000829117824 */ /* 0x000fe200078e0210 */
[-C--:B------:R-:W-:Y:S01]  /*4190*/  LEA.HI.X.SX32 R5, R11, R103.reuse, 0x1, P2 ;  /* 0x000000670b057211 */ /* 0x080fe200010f0eff */
[----:B------:R0:W-:Y:S01]  /*41a0*/  @P6 STG.E.U16 desc[UR6][R8.64], R23 ;  /* 0x0000001708006986 */ /* 0x0001e2000c101506 */
[----:B------:R-:W-:Y:S01]  /*41b0*/  LEA.HI.X.SX32 R7, R0, R103, 0x1, P3 ;  /* 0x0000006700077211 */ /* 0x000fe200018f0eff */
[----:B------:R-:W-:Y:S01]  /*41c0*/  IMAD R0, R41, 0x8, R17 ;  /* 0x0000000829007824 */ /* 0x000fe200078e0211 */
[----:B-1----:R-:W-:-:S02]  /*41d0*/  LEA R2, P2, R16, R39, 0x1 ;  /* 0x0000002710027211 */ /* 0x002fc400078408ff */
[----:B------:R-:W-:Y:S02]  /*41e0*/  ISETP.LT.AND P3, PT, R13, UR11, !P0 ;  /* 0x0000000b0d007c0c */ /* 0x000fe4000c761270 */
[----:B------:R-:W-:Y:S02]  /*41f0*/  LEA.HI.X.SX32 R3, R16, R103, 0x1, P2 ;  /* 0x0000006710037211 */ /* 0x000fe400010f0eff */
[----:B------:R-:W-:Y:S02]  /*4200*/  LEA R10, P6, R12, R39, 0x1 ;  /* 0x000000270c0a7211 */ /* 0x000fe400078c08ff */
[----:B------:R-:W-:Y:S02]  /*4210*/  ISETP.LT.AND P2, PT, R15, UR11, !P0 ;  /* 0x0000000b0f007c0c */ /* 0x000fe4000c741270 */
[----:B------:R-:W-:Y:S02]  /*4220*/  PRMT R25, R25, 0x7632, R25 ;  /* 0x0000763219197816 */ /* 0x000fe40000000019 */
[----:B------:R-:W-:-:S02]  /*4230*/  ISETP.LT.AND P0, PT, R14, UR11, !P0 ;  /* 0x0000000b0e007c0c */ /* 0x000fc4000c701270 */
[----:B------:R-:W-:Y:S01]  /*4240*/  LEA.HI.X.SX32 R11, R12, R103, 0x1, P6 ;  /* 0x000000670c0b7211 */ /* 0x000fe200030f0eff */
[----:B------:R1:W-:Y:S01]  /*4250*/  @P5 STG.E.U16 desc[UR6][R4.64], R25 ;  /* 0x0000001904005986 */ /* 0x0003e2000c101506 */
[----:B------:R-:W-:Y:S02]  /*4260*/  LEA R12, P6, R17, R39, 0x1 ;  /* 0x00000027110c7211 */ /* 0x000fe400078c08ff */
[----:B------:R-:W-:Y:S02]  /*4270*/  PRMT R27, R27, 0x7632, R27 ;  /* 0x000076321b1b7816 */ /* 0x000fe4000000001b */
[----:B------:R-:W-:Y:S02]  /*4280*/  PRMT R33, R33, 0x7632, R33 ;  /* 0x0000763221217816 */ /* 0x000fe40000000021 */
[----:B------:R-:W-:Y:S01]  /*4290*/  LEA.HI.X.SX32 R13, R17, R103, 0x1, P6 ;  /* 0x00000067110d7211 */ /* 0x000fe200030f0eff */
[----:B------:R2:W-:Y:S01]  /*42a0*/  @P4 STG.E.U16 desc[UR6][R6.64], R27 ;  /* 0x0000001b06004986 */ /* 0x0005e2000c101506 */
[----:B------:R-:W-:-:S02]  /*42b0*/  PRMT R35, R35, 0x7632, R35 ;  /* 0x0000763223237816 */ /* 0x000fc40000000023 */
[C---:B0-----:R-:W-:Y:S02]  /*42c0*/  LEA R8, P6, R0.reuse, R39, 0x1 ;  /* 0x0000002700087211 */ /* 0x041fe400078c08ff */
[----:B-1----:R-:W-:Y:S02]  /*42d0*/  PRMT R5, R31, 0x7632, R5 ;  /* 0x000076321f057816 */ /* 0x002fe40000000005 */
[----:B------:R-:W-:-:S03]  /*42e0*/  LEA.HI.X.SX32 R9, R0, R103, 0x1, P6 ;  /* 0x0000006700097211 */ /* 0x000fc600030f0eff */
[----:B------:R2:W-:Y:S04]  /*42f0*/  @P3 STG.E.U16 desc[UR6][R10.64], R5 ;  /* 0x000000050a003986 */ /* 0x0005e8000c101506 */
[----:B------:R2:W-:Y:S04]  /*4300*/  @P2 STG.E.U16 desc[UR6][R2.64], R33 ;  /* 0x0000002102002986 */ /* 0x0005e8000c101506 */
[----:B------:R2:W-:Y:S01]  /*4310*/  @P1 STG.E.U16 desc[UR6][R12.64], R35 ;  /* 0x000000230c001986 */ /* 0x0005e2000c101506 */
[----:B------:R-:W-:Y:S05]  /*4320*/  @!P0 EXIT ;  /* 0x000000000000894d */ /* 0x000fea0003800000 */
[----:B------:R-:W-:-:S05]  /*4330*/  PRMT R4, R37, 0x7632, R4 ;  /* 0x0000763225047816 */ /* 0x000fca0000000004 */
[----:B------:R-:W-:Y:S01]  /*4340*/  STG.E.U16 desc[UR6][R8.64], R4 ;  /* 0x0000000408007986 */ /* 0x000fe2000c101506 */
[----:B------:R-:W-:Y:S05]  /*4350*/  EXIT ;  /* 0x000000000000794d */ /* 0x000fea0003800000 */
.L_x_3:
[----:B------:R-:W-:-:S00]  /*4360*/  BRA `(.L_x_3) ;  /* 0xfffffffc00fc7947 */ /* 0x000fc0000383ffff */
[----:B------:R-:W-:-:S00]  /*4370*/  NOP ;  /* 0x0000000000007918 */ /* 0x000fc00000000000 */
        /* <DEDUP_REMOVED lines=8> */
.L_x_4:


//--------------------- .nv.shared.matmul_kernel  --------------------------
	.section	.nv.shared.matmul_kernel,"aw",@nobits
	.sectionflags	@""
	.align	16
	.zero		1024


//--------------------- .nv.shared.reserved.0     --------------------------
	.section	.nv.shared.reserved.0,"aw",@nobits
	.weak		__nv_reservedSMEM_offset_0_alias
	.size		__nv_reservedSMEM_offset_0_alias, 0, 0
	.other		__nv_reservedSMEM_offset_0_alias,@"STO_CUDA_RESERVED_SHARED STV_DEFAULT"
__nv_reservedSMEM_offset_0_alias:
	.zero		0


//--------------------- .nv.constant0.matmul_kernel --------------------------
	.section	.nv.constant0.matmul_kernel,"a",@progbits
	.sectionflags	@""
	.align	4
.nv.constant0.matmul_kernel:
	.zero		608


//--------------------- SYMBOLS --------------------------

	.type		.nv.reservedSmem.offset0,@object
	.size		.nv.reservedSmem.offset0,0x4
